//
// Generated by NVIDIA NVVM Compiler
//
// Compiler Build ID: CL-36424714
// Cuda compilation tools, release 13.0, V13.0.88
// Based on NVVM 20.0.0
//

.version 9.0
.target sm_100
.address_size 64

	// .globl	_Z16attention_kernelPK6__halfS1_S1_PS_iiiib
// _ZZ16attention_kernelPK6__halfS1_S1_PS_iiiibE12shared_score has been demoted

.visible .entry _Z16attention_kernelPK6__halfS1_S1_PS_iiiib(
	.param .u64 .ptr .align 1 _Z16attention_kernelPK6__halfS1_S1_PS_iiiib_param_0,
	.param .u64 .ptr .align 1 _Z16attention_kernelPK6__halfS1_S1_PS_iiiib_param_1,
	.param .u64 .ptr .align 1 _Z16attention_kernelPK6__halfS1_S1_PS_iiiib_param_2,
	.param .u64 .ptr .align 1 _Z16attention_kernelPK6__halfS1_S1_PS_iiiib_param_3,
	.param .u32 _Z16attention_kernelPK6__halfS1_S1_PS_iiiib_param_4,
	.param .u32 _Z16attention_kernelPK6__halfS1_S1_PS_iiiib_param_5,
	.param .u32 _Z16attention_kernelPK6__halfS1_S1_PS_iiiib_param_6,
	.param .u32 _Z16attention_kernelPK6__halfS1_S1_PS_iiiib_param_7,
	.param .u8 _Z16attention_kernelPK6__halfS1_S1_PS_iiiib_param_8
)
{
	.reg .pred 	%p<37>;
	.reg .b16 	%rs<10>;
	.reg .b32 	%r<83>;
	.reg .b32 	%f<174>;
	.reg .b64 	%rd<25>;
	// demoted variable
	.shared .align 4 .f32 _ZZ16attention_kernelPK6__halfS1_S1_PS_iiiibE12shared_score;
	ld.param.u64 	%rd3, [_Z16attention_kernelPK6__halfS1_S1_PS_iiiib_param_0];
	ld.param.u64 	%rd5, [_Z16attention_kernelPK6__halfS1_S1_PS_iiiib_param_1];
	ld.param.u64 	%rd6, [_Z16attention_kernelPK6__halfS1_S1_PS_iiiib_param_2];
	ld.param.u64 	%rd4, [_Z16attention_kernelPK6__halfS1_S1_PS_iiiib_param_3];
	ld.param.u32 	%r25, [_Z16attention_kernelPK6__halfS1_S1_PS_iiiib_param_4];
	ld.param.u32 	%r22, [_Z16attention_kernelPK6__halfS1_S1_PS_iiiib_param_5];
	ld.param.u32 	%r23, [_Z16attention_kernelPK6__halfS1_S1_PS_iiiib_param_6];
	ld.param.u32 	%r24, [_Z16attention_kernelPK6__halfS1_S1_PS_iiiib_param_7];
	ld.param.s8 	%rs1, [_Z16attention_kernelPK6__halfS1_S1_PS_iiiib_param_8];
	cvta.to.global.u64 	%rd1, %rd6;
	cvta.to.global.u64 	%rd2, %rd5;
	mov.u32 	%r1, %ctaid.z;
	mov.u32 	%r2, %ctaid.y;
	mov.u32 	%r3, %ctaid.x;
	mov.u32 	%r4, %tid.x;
	setp.ge.s32 	%p1, %r1, %r25;
	setp.ge.s32 	%p2, %r2, %r22;
	or.pred  	%p3, %p1, %p2;
	setp.ge.s32 	%p4, %r3, %r23;
	or.pred  	%p5, %p3, %p4;
	@%p5 bra 	$L__BB0_27;
	mad.lo.s32 	%r5, %r22, %r1, %r2;
	mul.lo.s32 	%r6, %r5, %r23;
	add.s32 	%r26, %r6, %r3;
	mul.lo.s32 	%r7, %r26, %r24;
	setp.ge.s32 	%p6, %r4, %r24;
	mov.f32 	%f158, 0f00000000;
	@%p6 bra 	$L__BB0_3;
	add.s32 	%r27, %r7, %r4;
	cvta.to.global.u64 	%rd7, %rd3;
	mul.wide.s32 	%rd8, %r27, 2;
	add.s64 	%rd9, %rd7, %rd8;
	ld.global.nc.u16 	%rs2, [%rd9];
	// begin inline asm
	{  cvt.f32.f16 %f158, %rs2;}

	// end inline asm
$L__BB0_3:
	setp.eq.s16 	%p7, %rs1, 0;
	add.s32 	%r29, %r3, 1;
	selp.b32 	%r8, %r23, %r29, %p7;
	setp.eq.s32 	%p8, %r8, 1;
	mov.f32 	%f169, 0fFF800000;
	mov.f32 	%f167, 0f00000000;
	mov.b32 	%r82, 0;
	mov.f32 	%f163, %f167;
	@%p8 bra 	$L__BB0_18;
	and.b32  	%r82, %r8, 2147483646;
	neg.s32 	%r81, %r82;
	mad.lo.s32 	%r30, %r24, %r6, %r24;
	add.s32 	%r80, %r4, %r30;
	shl.b32 	%r12, %r24, 1;
	mul.lo.s32 	%r31, %r24, %r23;
	mad.lo.s32 	%r79, %r31, %r5, %r4;
	mov.f32 	%f169, 0fFF800000;
	mov.f32 	%f167, 0f00000000;
$L__BB0_5:
	setp.ge.s32 	%p9, %r4, %r24;
	mov.f32 	%f162, 0f00000000;
	@%p9 bra 	$L__BB0_7;
	mul.wide.s32 	%rd10, %r79, 2;
	add.s64 	%rd11, %rd2, %rd10;
	ld.global.nc.u16 	%rs3, [%rd11];
	// begin inline asm
	{  cvt.f32.f16 %f46, %rs3;}

	// end inline asm
	mul.f32 	%f162, %f158, %f46;
$L__BB0_7:
	setp.ne.s32 	%p10, %r4, 0;
	mov.b32 	%r32, %f162;
	shfl.sync.down.b32	%r33|%p11, %r32, 16, 31, -1;
	mov.b32 	%f47, %r33;
	add.f32 	%f48, %f162, %f47;
	mov.b32 	%r34, %f48;
	shfl.sync.down.b32	%r35|%p12, %r34, 8, 31, -1;
	mov.b32 	%f49, %r35;
	add.f32 	%f50, %f48, %f49;
	mov.b32 	%r36, %f50;
	shfl.sync.down.b32	%r37|%p13, %r36, 4, 31, -1;
	mov.b32 	%f51, %r37;
	add.f32 	%f52, %f50, %f51;
	mov.b32 	%r38, %f52;
	shfl.sync.down.b32	%r39|%p14, %r38, 2, 31, -1;
	mov.b32 	%f53, %r39;
	add.f32 	%f54, %f52, %f53;
	mov.b32 	%r40, %f54;
	shfl.sync.down.b32	%r41|%p15, %r40, 1, 31, -1;
	mov.b32 	%f55, %r41;
	add.f32 	%f8, %f54, %f55;
	@%p10 bra 	$L__BB0_9;
	mul.f32 	%f56, %f8, 0f3E000000;
	st.shared.f32 	[_ZZ16attention_kernelPK6__halfS1_S1_PS_iiiibE12shared_score], %f56;
$L__BB0_9:
	setp.ge.s32 	%p16, %r4, %r24;
	bar.sync 	0;
	ld.shared.f32 	%f57, [_ZZ16attention_kernelPK6__halfS1_S1_PS_iiiibE12shared_score];
	max.f32 	%f9, %f169, %f57;
	sub.f32 	%f58, %f169, %f9;
	fma.rn.f32 	%f59, %f58, 0f3BBB989D, 0f3F000000;
	cvt.sat.f32.f32 	%f60, %f59;
	mov.f32 	%f61, 0f4B400001;
	mov.f32 	%f62, 0f437C0000;
	fma.rm.f32 	%f63, %f60, %f62, %f61;
	add.f32 	%f64, %f63, 0fCB40007F;
	neg.f32 	%f65, %f64;
	fma.rn.f32 	%f66, %f58, 0f3FB8AA3B, %f65;
	fma.rn.f32 	%f67, %f58, 0f32A57060, %f66;
	mov.b32 	%r42, %f63;
	shl.b32 	%r43, %r42, 23;
	mov.b32 	%f68, %r43;
	ex2.approx.ftz.f32 	%f69, %f67;
	mul.f32 	%f10, %f69, %f68;
	sub.f32 	%f70, %f57, %f9;
	fma.rn.f32 	%f71, %f70, 0f3BBB989D, 0f3F000000;
	cvt.sat.f32.f32 	%f72, %f71;
	fma.rm.f32 	%f73, %f72, %f62, %f61;
	add.f32 	%f74, %f73, 0fCB40007F;
	neg.f32 	%f75, %f74;
	fma.rn.f32 	%f76, %f70, 0f3FB8AA3B, %f75;
	fma.rn.f32 	%f77, %f70, 0f32A57060, %f76;
	mov.b32 	%r44, %f73;
	shl.b32 	%r45, %r44, 23;
	mov.b32 	%f78, %r45;
	ex2.approx.ftz.f32 	%f79, %f77;
	mul.f32 	%f11, %f79, %f78;
	fma.rn.f32 	%f12, %f167, %f10, %f11;
	@%p16 bra 	$L__BB0_11;
	mul.wide.s32 	%rd12, %r79, 2;
	add.s64 	%rd13, %rd1, %rd12;
	ld.global.nc.u16 	%rs4, [%rd13];
	// begin inline asm
	{  cvt.f32.f16 %f80, %rs4;}

	// end inline asm
	mul.f32 	%f81, %f11, %f80;
	fma.rn.f32 	%f163, %f163, %f10, %f81;
$L__BB0_11:
	setp.ge.s32 	%p17, %r4, %r24;
	mov.f32 	%f164, 0f00000000;
	@%p17 bra 	$L__BB0_13;
	mul.wide.s32 	%rd14, %r80, 2;
	add.s64 	%rd15, %rd2, %rd14;
	ld.global.nc.u16 	%rs5, [%rd15];
	// begin inline asm
	{  cvt.f32.f16 %f83, %rs5;}

	// end inline asm
	mul.f32 	%f164, %f158, %f83;
$L__BB0_13:
	setp.ne.s32 	%p18, %r4, 0;
	mov.b32 	%r46, %f164;
	shfl.sync.down.b32	%r47|%p19, %r46, 16, 31, -1;
	mov.b32 	%f84, %r47;
	add.f32 	%f85, %f164, %f84;
	mov.b32 	%r48, %f85;
	shfl.sync.down.b32	%r49|%p20, %r48, 8, 31, -1;
	mov.b32 	%f86, %r49;
	add.f32 	%f87, %f85, %f86;
	mov.b32 	%r50, %f87;
	shfl.sync.down.b32	%r51|%p21, %r50, 4, 31, -1;
	mov.b32 	%f88, %r51;
	add.f32 	%f89, %f87, %f88;
	mov.b32 	%r52, %f89;
	shfl.sync.down.b32	%r53|%p22, %r52, 2, 31, -1;
	mov.b32 	%f90, %r53;
	add.f32 	%f91, %f89, %f90;
	mov.b32 	%r54, %f91;
	shfl.sync.down.b32	%r55|%p23, %r54, 1, 31, -1;
	mov.b32 	%f92, %r55;
	add.f32 	%f17, %f91, %f92;
	@%p18 bra 	$L__BB0_15;
	mul.f32 	%f93, %f17, 0f3E000000;
	st.shared.f32 	[_ZZ16attention_kernelPK6__halfS1_S1_PS_iiiibE12shared_score], %f93;
$L__BB0_15:
	setp.ge.s32 	%p24, %r4, %r24;
	bar.sync 	0;
	ld.shared.f32 	%f94, [_ZZ16attention_kernelPK6__halfS1_S1_PS_iiiibE12shared_score];
	max.f32 	%f169, %f9, %f94;
	sub.f32 	%f95, %f9, %f169;
	fma.rn.f32 	%f96, %f95, 0f3BBB989D, 0f3F000000;
	cvt.sat.f32.f32 	%f97, %f96;
	mov.f32 	%f98, 0f4B400001;
	mov.f32 	%f99, 0f437C0000;
	fma.rm.f32 	%f100, %f97, %f99, %f98;
	add.f32 	%f101, %f100, 0fCB40007F;
	neg.f32 	%f102, %f101;
	fma.rn.f32 	%f103, %f95, 0f3FB8AA3B, %f102;
	fma.rn.f32 	%f104, %f95, 0f32A57060, %f103;
	mov.b32 	%r56, %f100;
	shl.b32 	%r57, %r56, 23;
	mov.b32 	%f105, %r57;
	ex2.approx.ftz.f32 	%f106, %f104;
	mul.f32 	%f19, %f106, %f105;
	sub.f32 	%f107, %f94, %f169;
	fma.rn.f32 	%f108, %f107, 0f3BBB989D, 0f3F000000;
	cvt.sat.f32.f32 	%f109, %f108;
	fma.rm.f32 	%f110, %f109, %f99, %f98;
	add.f32 	%f111, %f110, 0fCB40007F;
	neg.f32 	%f112, %f111;
	fma.rn.f32 	%f113, %f107, 0f3FB8AA3B, %f112;
	fma.rn.f32 	%f114, %f107, 0f32A57060, %f113;
	mov.b32 	%r58, %f110;
	shl.b32 	%r59, %r58, 23;
	mov.b32 	%f115, %r59;
	ex2.approx.ftz.f32 	%f116, %f114;
	mul.f32 	%f20, %f116, %f115;
	fma.rn.f32 	%f167, %f12, %f19, %f20;
	@%p24 bra 	$L__BB0_17;
	mul.wide.s32 	%rd16, %r80, 2;
	add.s64 	%rd17, %rd1, %rd16;
	ld.global.nc.u16 	%rs6, [%rd17];
	// begin inline asm
	{  cvt.f32.f16 %f117, %rs6;}

	// end inline asm
	mul.f32 	%f118, %f20, %f117;
	fma.rn.f32 	%f163, %f163, %f19, %f118;
$L__BB0_17:
	add.s32 	%r81, %r81, 2;
	add.s32 	%r80, %r80, %r12;
	add.s32 	%r79, %r79, %r12;
	setp.ne.s32 	%p25, %r81, 0;
	@%p25 bra 	$L__BB0_5;
$L__BB0_18:
	and.b32  	%r60, %r8, 1;
	setp.eq.b32 	%p26, %r60, 1;
	not.pred 	%p27, %p26;
	@%p27 bra 	$L__BB0_25;
	setp.ge.s32 	%p28, %r4, %r24;
	add.s32 	%r61, %r82, %r6;
	mul.lo.s32 	%r21, %r61, %r24;
	mov.f32 	%f171, 0f00000000;
	@%p28 bra 	$L__BB0_21;
	add.s32 	%r62, %r21, %r4;
	mul.wide.s32 	%rd18, %r62, 2;
	add.s64 	%rd19, %rd2, %rd18;
	ld.global.nc.u16 	%rs7, [%rd19];
	// begin inline asm
	{  cvt.f32.f16 %f120, %rs7;}

	// end inline asm
	mul.f32 	%f171, %f158, %f120;
$L__BB0_21:
	setp.ne.s32 	%p29, %r4, 0;
	mov.b32 	%r63, %f171;
	shfl.sync.down.b32	%r64|%p30, %r63, 16, 31, -1;
	mov.b32 	%f121, %r64;
	add.f32 	%f122, %f171, %f121;
	mov.b32 	%r65, %f122;
	shfl.sync.down.b32	%r66|%p31, %r65, 8, 31, -1;
	mov.b32 	%f123, %r66;
	add.f32 	%f124, %f122, %f123;
	mov.b32 	%r67, %f124;
	shfl.sync.down.b32	%r68|%p32, %r67, 4, 31, -1;
	mov.b32 	%f125, %r68;
	add.f32 	%f126, %f124, %f125;
	mov.b32 	%r69, %f126;
	shfl.sync.down.b32	%r70|%p33, %r69, 2, 31, -1;
	mov.b32 	%f127, %r70;
	add.f32 	%f128, %f126, %f127;
	mov.b32 	%r71, %f128;
	shfl.sync.down.b32	%r72|%p34, %r71, 1, 31, -1;
	mov.b32 	%f129, %r72;
	add.f32 	%f31, %f128, %f129;
	@%p29 bra 	$L__BB0_23;
	mul.f32 	%f130, %f31, 0f3E000000;
	st.shared.f32 	[_ZZ16attention_kernelPK6__halfS1_S1_PS_iiiibE12shared_score], %f130;
$L__BB0_23:
	setp.ge.s32 	%p35, %r4, %r24;
	bar.sync 	0;
	ld.shared.f32 	%f131, [_ZZ16attention_kernelPK6__halfS1_S1_PS_iiiibE12shared_score];
	max.f32 	%f132, %f169, %f131;
	sub.f32 	%f133, %f169, %f132;
	fma.rn.f32 	%f134, %f133, 0f3BBB989D, 0f3F000000;
	cvt.sat.f32.f32 	%f135, %f134;
	mov.f32 	%f136, 0f4B400001;
	mov.f32 	%f137, 0f437C0000;
	fma.rm.f32 	%f138, %f135, %f137, %f136;
	add.f32 	%f139, %f138, 0fCB40007F;
	neg.f32 	%f140, %f139;
	fma.rn.f32 	%f141, %f133, 0f3FB8AA3B, %f140;
	fma.rn.f32 	%f142, %f133, 0f32A57060, %f141;
	mov.b32 	%r73, %f138;
	shl.b32 	%r74, %r73, 23;
	mov.b32 	%f143, %r74;
	ex2.approx.ftz.f32 	%f144, %f142;
	mul.f32 	%f32, %f144, %f143;
	sub.f32 	%f145, %f131, %f132;
	fma.rn.f32 	%f146, %f145, 0f3BBB989D, 0f3F000000;
	cvt.sat.f32.f32 	%f147, %f146;
	fma.rm.f32 	%f148, %f147, %f137, %f136;
	add.f32 	%f149, %f148, 0fCB40007F;
	neg.f32 	%f150, %f149;
	fma.rn.f32 	%f151, %f145, 0f3FB8AA3B, %f150;
	fma.rn.f32 	%f152, %f145, 0f32A57060, %f151;
	mov.b32 	%r75, %f148;
	shl.b32 	%r76, %r75, 23;
	mov.b32 	%f153, %r76;
	ex2.approx.ftz.f32 	%f154, %f152;
	mul.f32 	%f33, %f154, %f153;
	fma.rn.f32 	%f167, %f167, %f32, %f33;
	@%p35 bra 	$L__BB0_25;
	add.s32 	%r77, %r21, %r4;
	mul.wide.s32 	%rd20, %r77, 2;
	add.s64 	%rd21, %rd1, %rd20;
	ld.global.nc.u16 	%rs8, [%rd21];
	// begin inline asm
	{  cvt.f32.f16 %f155, %rs8;}

	// end inline asm
	mul.f32 	%f156, %f33, %f155;
	fma.rn.f32 	%f163, %f163, %f32, %f156;
$L__BB0_25:
	setp.ge.s32 	%p36, %r4, %r24;
	@%p36 bra 	$L__BB0_27;
	div.rn.f32 	%f157, %f163, %f167;
	// begin inline asm
	{  cvt.rn.f16.f32 %rs9, %f157;}

	// end inline asm
	add.s32 	%r78, %r7, %r4;
	cvta.to.global.u64 	%rd22, %rd4;
	mul.wide.s32 	%rd23, %r78, 2;
	add.s64 	%rd24, %rd22, %rd23;
	st.global.u16 	[%rd24], %rs9;
$L__BB0_27:
	ret;

}


// ===== COMPILED SASS (sm_100) =====

	.target	sm_100

	.elftype	@"ET_EXEC"


//--------------------- .note.nv.tkinfo           --------------------------
	.section	.note.nv.tkinfo,"",@"SHT_NOTE"
	.sectionflags	@"SHF_NOTE_NV_TKINFO"
	.tkinfo
        /*0018*/ 	.word	0x00000002
        /*0030*/ 	.string	""
        /*0030*/ 	.string	"ptxas"
        /*0030*/ 	.string	"Cuda compilation tools, release 13.0, V13.0.88"
        /*0030*/ 	.string	"Build cuda_13.0.r13.0/compiler.36424714_0"
        /*0030*/ 	.string	"-arch sm_100 -m 64 "



//--------------------- .note.nv.cuinfo           --------------------------
	.section	.note.nv.cuinfo,"",@"SHT_NOTE"
	.sectionflags	@"SHF_NOTE_NV_CUINFO"
        /*0018*/ 	.short	0x0002
        /*001a*/ 	.short	0x0064
        /*001c*/ 	.short	0x0082
	.zero		2


//--------------------- .nv.info                  --------------------------
	.section	.nv.info,"",@"SHT_CUDA_INFO"
	.align	4


	//----- nvinfo : EIATTR_REGCOUNT
	.align		4
        /*0000*/ 	.byte	0x04, 0x2f
        /*0002*/ 	.short	(.L_1 - .L_0)
	.align		4
.L_0:
        /*0004*/ 	.word	index@(_Z16attention_kernelPK6__halfS1_S1_PS_iiiib)
        /*0008*/ 	.word	0x0000001f


	//----- nvinfo : EIATTR_FRAME_SIZE
	.align		4
.L_1:
        /*000c*/ 	.byte	0x04, 0x11
        /*000e*/ 	.short	(.L_3 - .L_2)
	.align		4
.L_2:
        /*0010*/ 	.word	index@($__internal_0_$__cuda_sm3x_div_rn_noftz_f32_slowpath)
        /*0014*/ 	.word	0x00000000


	//----- nvinfo : EIATTR_FRAME_SIZE
	.align		4
.L_3:
        /*0018*/ 	.byte	0x04, 0x11
        /*001a*/ 	.short	(.L_5 - .L_4)
	.align		4
.L_4:
        /*001c*/ 	.word	index@(_Z16attention_kernelPK6__halfS1_S1_PS_iiiib)
        /*0020*/ 	.word	0x00000000


	//----- nvinfo : EIATTR_MIN_STACK_SIZE
	.align		4
.L_5:
        /*0024*/ 	.byte	0x04, 0x12
        /*0026*/ 	.short	(.L_7 - .L_6)
	.align		4
.L_6:
        /*0028*/ 	.word	index@(_Z16attention_kernelPK6__halfS1_S1_PS_iiiib)
        /*002c*/ 	.word	0x00000000
.L_7:


//--------------------- .nv.compat                --------------------------
	.section	.nv.compat,"",@"SHT_CUDA_COMPAT_INFO"
	.align	4
        /*0000*/ 	.byte	0x02, 0x09, 0x00, 0x00, 0x02, 0x02, 0x01, 0x00, 0x02, 0x05, 0x05, 0x00, 0x03, 0x07, 0x01, 0x01
        /*0010*/ 	.byte	0x02, 0x03, 0x00, 0x00, 0x02, 0x06, 0x01, 0x00, 0x04, 0x0b, 0x08, 0x00, 0x01, 0x00, 0x00, 0x00
        /*0020*/ 	.byte	0x00, 0x00, 0x00, 0x00


//--------------------- .nv.info._Z16attention_kernelPK6__halfS1_S1_PS_iiiib --------------------------
	.section	.nv.info._Z16attention_kernelPK6__halfS1_S1_PS_iiiib,"",@"SHT_CUDA_INFO"
	.sectionflags	@""
	.align	4


	//----- nvinfo : EIATTR_CUDA_API_VERSION
	.align		4
        /*0000*/ 	.byte	0x04, 0x37
        /*0002*/ 	.short	(.L_9 - .L_8)
.L_8:
        /*0004*/ 	.word	0x00000082


	//----- nvinfo : EIATTR_KPARAM_INFO
	.align		4
.L_9:
        /*0008*/ 	.byte	0x04, 0x17
        /*000a*/ 	.short	(.L_11 - .L_10)
.L_10:
        /*000c*/ 	.word	0x00000000
        /*0010*/ 	.short	0x0008
        /*0012*/ 	.short	0x0030
        /*0014*/ 	.byte	0x00, 0xf0, 0x05, 0x00


	//----- nvinfo : EIATTR_KPARAM_INFO
	.align		4
.L_11:
        /*0018*/ 	.byte	0x04, 0x17
        /*001a*/ 	.short	(.L_13 - .L_12)
.L_12:
        /*001c*/ 	.word	0x00000000
        /*0020*/ 	.short	0x0007
        /*0022*/ 	.short	0x002c
        /*0024*/ 	.byte	0x00, 0xf0, 0x11, 0x00


	//----- nvinfo : EIATTR_KPARAM_INFO
	.align		4
.L_13:
        /*0028*/ 	.byte	0x04, 0x17
        /*002a*/ 	.short	(.L_15 - .L_14)
.L_14:
        /*002c*/ 	.word	0x00000000
        /*0030*/ 	.short	0x0006
        /*0032*/ 	.short	0x0028
        /*0034*/ 	.byte	0x00, 0xf0, 0x11, 0x00


	//----- nvinfo : EIATTR_KPARAM_INFO
	.align		4
.L_15:
        /*0038*/ 	.byte	0x04, 0x17
        /*003a*/ 	.short	(.L_17 - .L_16)
.L_16:
        /*003c*/ 	.word	0x00000000
        /*0040*/ 	.short	0x0005
        /*0042*/ 	.short	0x0024
        /*0044*/ 	.byte	0x00, 0xf0, 0x11, 0x00


	//----- nvinfo : EIATTR_KPARAM_INFO
	.align		4
.L_17:
        /*0048*/ 	.byte	0x04, 0x17
        /*004a*/ 	.short	(.L_19 - .L_18)
.L_18:
        /*004c*/ 	.word	0x00000000
        /*0050*/ 	.short	0x0004
        /*0052*/ 	.short	0x0020
        /*0054*/ 	.byte	0x00, 0xf0, 0x11, 0x00


	//----- nvinfo : EIATTR_KPARAM_INFO
	.align		4
.L_19:
        /*0058*/ 	.byte	0x04, 0x17
        /*005a*/ 	.short	(.L_21 - .L_20)
.L_20:
        /*005c*/ 	.word	0x00000000
        /*0060*/ 	.short	0x0003
        /*0062*/ 	.short	0x0018
        /*0064*/ 	.byte	0x00, 0xf5, 0x21, 0x00


	//----- nvinfo : EIATTR_KPARAM_INFO
	.align		4
.L_21:
        /*0068*/ 	.byte	0x04, 0x17
        /*006a*/ 	.short	(.L_23 - .L_22)
.L_22:
        /*006c*/ 	.word	0x00000000
        /*0070*/ 	.short	0x0002
        /*0072*/ 	.short	0x0010
        /*0074*/ 	.byte	0x00, 0xf5, 0x21, 0x00


	//----- nvinfo : EIATTR_KPARAM_INFO
	.align		4
.L_23:
        /*0078*/ 	.byte	0x04, 0x17
        /*007a*/ 	.short	(.L_25 - .L_24)
.L_24:
        /*007c*/ 	.word	0x00000000
        /*0080*/ 	.short	0x0001
        /*0082*/ 	.short	0x0008
        /*0084*/ 	.byte	0x00, 0xf5, 0x21, 0x00


	//----- nvinfo : EIATTR_KPARAM_INFO
	.align		4
.L_25:
        /*0088*/ 	.byte	0x04, 0x17
        /*008a*/ 	.short	(.L_27 - .L_26)
.L_26:
        /*008c*/ 	.word	0x00000000
        /*0090*/ 	.short	0x0000
        /*0092*/ 	.short	0x0000
        /*0094*/ 	.byte	0x00, 0xf5, 0x21, 0x00


	//----- nvinfo : EIATTR_SPARSE_MMA_MASK
	.align		4
.L_27:
        /*0098*/ 	.byte	0x03, 0x50
        /*009a*/ 	.short	0x0000


	//----- nvinfo : EIATTR_MAXREG_COUNT
	.align		4
        /*009c*/ 	.byte	0x03, 0x1b
        /*009e*/ 	.short	0x00ff


	//----- nvinfo : EIATTR_NUM_BARRIERS
	.align		4
        /*00a0*/ 	.byte	0x02, 0x4c
        /*00a2*/ 	.byte	0x01
	.zero		1


	//----- nvinfo : EIATTR_MERCURY_ISA_VERSION
	.align		4
        /*00a4*/ 	.byte	0x03, 0x5f
        /*00a6*/ 	.short	0x0101


	//----- nvinfo : EIATTR_COOP_GROUP_MASK_REGIDS
	.align		4
        /*00a8*/ 	.byte	0x04, 0x29
        /*00aa*/ 	.short	(.L_29 - .L_28)


	//   ....[0]....
.L_28:
        /*00ac*/ 	.word	0xffffffff


	//   ....[1]....
        /*00b0*/ 	.word	0xffffffff


	//   ....[2]....
        /*00b4*/ 	.word	0xffffffff


	//   ....[3]....
        /*00b8*/ 	.word	0xffffffff


	//   ....[4]....
        /*00bc*/ 	.word	0xffffffff


	//   ....[5]....
        /*00c0*/ 	.word	0xffffffff


	//   ....[6]....
        /*00c4*/ 	.word	0xffffffff


	//   ....[7]....
        /*00c8*/ 	.word	0xffffffff


	//   ....[8]....
        /*00cc*/ 	.word	0xffffffff


	//   ....[9]....
        /*00d0*/ 	.word	0xffffffff


	//   ....[10]....
        /*00d4*/ 	.word	0xffffffff


	//   ....[11]....
        /*00d8*/ 	.word	0xffffffff


	//   ....[12]....
        /*00dc*/ 	.word	0xffffffff


	//   ....[13]....
        /*00e0*/ 	.word	0xffffffff


	//   ....[14]....
        /*00e4*/ 	.word	0xffffffff


	//----- nvinfo : EIATTR_COOP_GROUP_INSTR_OFFSETS
	.align		4
.L_29:
        /*00e8*/ 	.byte	0x04, 0x28
        /*00ea*/ 	.short	(.L_31 - .L_30)


	//   ....[0]....
.L_30:
        /*00ec*/ 	.word	0x00000410


	//   ....[1]....
        /*00f0*/ 	.word	0x00000490


	//   ....[2]....
        /*00f4*/ 	.word	0x000004c0


	//   ....[3]....
        /*00f8*/ 	.word	0x000004f0


	//   ....[4]....
        /*00fc*/ 	.word	0x00000510


	//   ....[5]....
        /*0100*/ 	.word	0x00000530


	//   ....[6]....
        /*0104*/ 	.word	0x00000560


	//   ....[7]....
        /*0108*/ 	.word	0x00000590


	//   ....[8]....
        /*010c*/ 	.word	0x000005a0


	//   ....[9]....
        /*0110*/ 	.word	0x000005f0


	//   ....[10]....
        /*0114*/ 	.word	0x00000a70


	//   ....[11]....
        /*0118*/ 	.word	0x00000aa0


	//   ....[12]....
        /*011c*/ 	.word	0x00000ad0


	//   ....[13]....
        /*0120*/ 	.word	0x00000b00


	//   ....[14]....
        /*0124*/ 	.word	0x00000b20


	//----- nvinfo : EIATTR_VRC_CTA_INIT_COUNT
	.align		4
.L_31:
        /*0128*/ 	.byte	0x02, 0x4a
	.zero		1
	.zero		1


	//----- nvinfo : EIATTR_EXIT_INSTR_OFFSETS
	.align		4
        /*012c*/ 	.byte	0x04, 0x1c
        /*012e*/ 	.short	(.L_33 - .L_32)


	//   ....[0]....
.L_32:
        /*0130*/ 	.word	0x00000090


	//   ....[1]....
        /*0134*/ 	.word	0x00000ce0


	//   ....[2]....
        /*0138*/ 	.word	0x00000e30


	//----- nvinfo : EIATTR_CRS_STACK_SIZE
	.align		4
.L_33:
        /*013c*/ 	.byte	0x04, 0x1e
        /*013e*/ 	.short	(.L_35 - .L_34)
.L_34:
        /*0140*/ 	.word	0x00000000


	//----- nvinfo : EIATTR_CBANK_PARAM_SIZE
	.align		4
.L_35:
        /*0144*/ 	.byte	0x03, 0x19
        /*0146*/ 	.short	0x0031


	//----- nvinfo : EIATTR_PARAM_CBANK
	.align		4
        /*0148*/ 	.byte	0x04, 0x0a
        /*014a*/ 	.short	(.L_37 - .L_36)
	.align		4
.L_36:
        /*014c*/ 	.word	index@(.nv.constant0._Z16attention_kernelPK6__halfS1_S1_PS_iiiib)
        /*0150*/ 	.short	0x0380
        /*0152*/ 	.short	0x0031


	//----- nvinfo : EIATTR_SW_WAR
	.align		4
.L_37:
        /*0154*/ 	.byte	0x04, 0x36
        /*0156*/ 	.short	(.L_39 - .L_38)
.L_38:
        /*0158*/ 	.word	0x00000008
.L_39:


//--------------------- .nv.callgraph             --------------------------
	.section	.nv.callgraph,"",@"SHT_CUDA_CALLGRAPH"
	.align	4
	.sectionentsize	8
	.align		4
        /*0000*/ 	.word	0x00000000
	.align		4
        /*0004*/ 	.word	0xffffffff
	.align		4
        /*0008*/ 	.word	0x00000000
	.align		4
        /*000c*/ 	.word	0xfffffffe
	.align		4
        /*0010*/ 	.word	0x00000000
	.align		4
        /*0014*/ 	.word	0xfffffffd
	.align		4
        /*0018*/ 	.word	0x00000000
	.align		4
        /*001c*/ 	.word	0xfffffffc


//--------------------- .text._Z16attention_kernelPK6__halfS1_S1_PS_iiiib --------------------------
	.section	.text._Z16attention_kernelPK6__halfS1_S1_PS_iiiib,"ax",@progbits
	.align	128
        .global         _Z16attention_kernelPK6__halfS1_S1_PS_iiiib
        .type           _Z16attention_kernelPK6__halfS1_S1_PS_iiiib,@function
        .size           _Z16attention_kernelPK6__halfS1_S1_PS_iiiib,(.L_x_17 - _Z16attention_kernelPK6__halfS1_S1_PS_iiiib)
        .other          _Z16attention_kernelPK6__halfS1_S1_PS_iiiib,@"STO_CUDA_ENTRY STV_DEFAULT"
_Z16attention_kernelPK6__halfS1_S1_PS_iiiib:
.text._Z16attention_kernelPK6__halfS1_S1_PS_iiiib:
[----:B------:R-:W-:Y:S01]  /*0000*/  LDC R1, c[0x0][0x37c] ;  /* 0x0000df00ff017b82 */ /* 0x000fe20000000800 */
[----:B------:R-:W0:Y:S07]  /*0010*/  S2R R0, SR_CTAID.Y ;  /* 0x0000000000007919 */ /* 0x000e2e0000002600 */
[----:B------:R-:W0:Y:S01]  /*0020*/  LDC.64 R4, c[0x0][0x3a0] ;  /* 0x0000e800ff047b82 */ /* 0x000e220000000a00 */
[----:B------:R-:W1:Y:S07]  /*0030*/  S2R R13, SR_CTAID.X ;  /* 0x00000000000d7919 */ /* 0x000e6e0000002500 */
[----:B------:R-:W2:Y:S08]  /*0040*/  S2UR UR4, SR_CTAID.Z ;  /* 0x00000000000479c3 */ /* 0x000eb00000002700 */
[----:B------:R-:W1:Y:S01]  /*0050*/  LDC R18, c[0x0][0x3a8] ;  /* 0x0000ea00ff127b82 */ /* 0x000e620000000800 */
[----:B0-----:R-:W-:-:S04]  /*0060*/  ISETP.GE.AND P0, PT, R0, R5, PT ;  /* 0x000000050000720c */ /* 0x001fc80003f06270 */
[----:B--2---:R-:W-:-:S04]  /*0070*/  ISETP.LE.OR P0, PT, R4, UR4, P0 ;  /* 0x0000000404007c0c */ /* 0x004fc80008703670 */
[----:B-1----:R-:W-:-:S13]  /*0080*/  ISETP.GE.OR P0, PT, R13, R18, P0 ;  /* 0x000000120d00720c */ /* 0x002fda0000706670 */
[----:B------:R-:W-:Y:S05]  /*0090*/  @P0 EXIT ;  /* 0x000000000000094d */ /* 0x000fea0003800000 */
[----:B------:R-:W0:Y:S01]  /*00a0*/  S2R R6, SR_TID.X ;  /* 0x0000000000067919 */ /* 0x000e220000002100 */
[----:B------:R-:W1:Y:S01]  /*00b0*/  LDCU UR5, c[0x0][0x3ac] ;  /* 0x00007580ff0577ac */ /* 0x000e620008000800 */
[----:B------:R-:W-:Y:S02]  /*00c0*/  IMAD R5, R5, UR4, R0 ;  /* 0x0000000405057c24 */ /* 0x000fe4000f8e0200 */
[----:B------:R-:W2:Y:S01]  /*00d0*/  LDC.U8 R0, c[0x0][0x3b0] ;  /* 0x0000ec00ff007b82 */ /* 0x000ea20000000000 */
[----:B------:R-:W3:Y:S01]  /*00e0*/  LDCU.64 UR6, c[0x0][0x358] ;  /* 0x00006b00ff0677ac */ /* 0x000ee20008000a00 */
[----:B------:R-:W-:-:S05]  /*00f0*/  IMAD R12, R5, R18, RZ ;  /* 0x00000012050c7224 */ /* 0x000fca00078e02ff */
[----:B------:R-:W-:Y:S02]  /*0100*/  IADD3 R7, PT, PT, R12, R13, RZ ;  /* 0x0000000d0c077210 */ /* 0x000fe40007ffe0ff */
[----:B-1----:R-:W-:-:S04]  /*0110*/  MOV R9, UR5 ;  /* 0x0000000500097c02 */ /* 0x002fc80008000f00 */
[----:B0-----:R-:W-:-:S13]  /*0120*/  ISETP.GE.AND P0, PT, R6, R9, PT ;  /* 0x000000090600720c */ /* 0x001fda0003f06270 */
[----:B------:R-:W0:Y:S01]  /*0130*/  @!P0 LDC.64 R2, c[0x0][0x380] ;  /* 0x0000e000ff028b82 */ /* 0x000e220000000a00 */
[----:B------:R-:W-:-:S04]  /*0140*/  @!P0 IMAD R11, R7, R9, R6 ;  /* 0x00000009070b8224 */ /* 0x000fc800078e0206 */
[----:B0-----:R-:W-:-:S06]  /*0150*/  @!P0 IMAD.WIDE R2, R11, 0x2, R2 ;  /* 0x000000020b028825 */ /* 0x001fcc00078e0202 */
[----:B---3--:R-:W3:Y:S01]  /*0160*/  @!P0 LDG.E.U16.CONSTANT R2, desc[UR6][R2.64] ;  /* 0x0000000602028981 */ /* 0x008ee2000c1e9500 */
[----:B--2---:R-:W-:Y:S01]  /*0170*/  PRMT R4, R0, 0x8880, RZ ;  /* 0x0000888000047816 */ /* 0x004fe200000000ff */
[----:B------:R-:W-:Y:S01]  /*0180*/  HFMA2 R8, -RZ, RZ, 0, 0 ;  /* 0x00000000ff087431 */ /* 0x000fe200000001ff */
[----:B------:R-:W-:Y:S01]  /*0190*/  IADD3 R0, PT, PT, R13, 0x1, RZ ;  /* 0x000000010d007810 */ /* 0x000fe20007ffe0ff */
[----:B------:R-:W-:Y:S01]  /*01a0*/  HFMA2 R13, -RZ, RZ, 0, 0 ;  /* 0x00000000ff0d7431 */ /* 0x000fe200000001ff */
[----:B------:R-:W-:Y:S02]  /*01b0*/  ISETP.NE.AND P1, PT, R4, RZ, PT ;  /* 0x000000ff0400720c */ /* 0x000fe40003f25270 */
[----:B------:R-:W-:Y:S02]  /*01c0*/  CS2R R14, SRZ ;  /* 0x00000000000e7805 */ /* 0x000fe4000001ff00 */
[----:B------:R-:W-:-:S04]  /*01d0*/  SEL R4, R0, R18, P1 ;  /* 0x0000001200047207 */ /* 0x000fc80000800000 */
[C---:B------:R-:W-:Y:S02]  /*01e0*/  ISETP.NE.AND P2, PT, R4.reuse, 0x1, PT ;  /* 0x000000010400780c */ /* 0x040fe40003f45270 */
[----:B------:R-:W-:-:S04]  /*01f0*/  LOP3.LUT R0, R4, 0x1, RZ, 0xc0, !PT ;  /* 0x0000000104007812 */ /* 0x000fc800078ec0ff */
[----:B------:R-:W-:Y:S02]  /*0200*/  ISETP.NE.U32.AND P1, PT, R0, 0x1, PT ;  /* 0x000000010000780c */ /* 0x000fe40003f25070 */
[----:B------:R-:W-:Y:S01]  /*0210*/  MOV R0, 0xff800000 ;  /* 0xff80000000007802 */ /* 0x000fe20000000f00 */
[----:B---3--:R-:W-:-:S04]  /*0220*/  @!P0 HADD2.F32 R13, -RZ, R2.H0_H0 ;  /* 0x20000002ff0d8230 */ /* 0x008fc80000004100 */
[----:B------:R-:W-:Y:S06]  /*0230*/  @!P2 BRA `(.L_x_0) ;  /* 0x0000000400c8a947 */ /* 0x000fec0003800000 */
[----:B------:R-:W0:Y:S01]  /*0240*/  LDC R16, c[0x0][0x3ac] ;  /* 0x0000eb00ff107b82 */ /* 0x000e220000000800 */
[-C--:B------:R-:W-:Y:S01]  /*0250*/  IMAD R17, R12, R9.reuse, R9 ;  /* 0x000000090c117224 */ /* 0x080fe200078e0209 */
[----:B------:R-:W-:Y:S01]  /*0260*/  LOP3.LUT R15, R4, 0x7ffffffe, RZ, 0xc0, !PT ;  /* 0x7ffffffe040f7812 */ /* 0x000fe200078ec0ff */
[----:B------:R-:W-:Y:S01]  /*0270*/  IMAD R18, R18, R9, RZ ;  /* 0x0000000912127224 */ /* 0x000fe200078e02ff */
[----:B------:R-:W-:Y:S02]  /*0280*/  MOV R0, 0xff800000 ;  /* 0xff80000000007802 */ /* 0x000fe40000000f00 */
[----:B------:R-:W-:Y:S01]  /*0290*/  MOV R8, RZ ;  /* 0x000000ff00087202 */ /* 0x000fe20000000f00 */
[----:B------:R-:W-:Y:S01]  /*02a0*/  IMAD R18, R5, R18, R6 ;  /* 0x0000001205127224 */ /* 0x000fe200078e0206 */
[----:B------:R-:W-:Y:S02]  /*02b0*/  IADD3 R17, PT, PT, R17, R6, RZ ;  /* 0x0000000611117210 */ /* 0x000fe40007ffe0ff */
[----:B------:R-:W-:-:S07]  /*02c0*/  IADD3 R19, PT, PT, -R15, RZ, RZ ;  /* 0x000000ff0f137210 */ /* 0x000fce0007ffe1ff */
.L_x_1:
[----:B------:R-:W1:Y:S02]  /*02d0*/  @!P0 LDC.64 R22, c[0x0][0x388] ;  /* 0x0000e200ff168b82 */ /* 0x000e640000000a00 */
[----:B-1----:R-:W-:-:S06]  /*02e0*/  @!P0 IMAD.WIDE R22, R18, 0x2, R22 ;  /* 0x0000000212168825 */ /* 0x002fcc00078e0216 */
[----:B------:R-:W2:Y:S01]  /*02f0*/  @!P0 LDG.E.U16.CONSTANT R22, desc[UR6][R22.64] ;  /* 0x0000000616168981 */ /* 0x000ea2000c1e9500 */
[----:B0-----:R-:W-:Y:S02]  /*0300*/  MOV R9, R16 ;  /* 0x0000001000097202 */ /* 0x001fe40000000f00 */
[----:B------:R-:W-:Y:S01]  /*0310*/  MOV R20, RZ ;  /* 0x000000ff00147202 */ /* 0x000fe20000000f00 */
[----:B--2---:R-:W-:-:S05]  /*0320*/  @!P0 HADD2.F32 R2, -RZ, R22.H0_H0 ;  /* 0x20000016ff028230 */ /* 0x004fca0000004100 */
[----:B------:R-:W-:Y:S01]  /*0330*/  @!P0 FMUL R20, R2, R13 ;  /* 0x0000000d02148220 */ /* 0x000fe20000400000 */
[----:B------:R-:W-:-:S13]  /*0340*/  ISETP.GE.AND P0, PT, R6, R9, PT ;  /* 0x000000090600720c */ /* 0x000fda0003f06270 */
[----:B------:R-:W0:Y:S08]  /*0350*/  @!P0 LDC.64 R2, c[0x0][0x388] ;  /* 0x0000e200ff028b82 */ /* 0x000e300000000a00 */
[----:B------:R-:W1:Y:S01]  /*0360*/  @!P0 LDC.64 R4, c[0x0][0x390] ;  /* 0x0000e400ff048b82 */ /* 0x000e620000000a00 */
[----:B0-----:R-:W-:-:S07]  /*0370*/  @!P0 IMAD.WIDE R10, R17, 0x2, R2 ;  /* 0x00000002110a8825 */ /* 0x001fce00078e0202 */
[----:B------:R-:W0:Y:S01]  /*0380*/  @!P0 LDC.64 R2, c[0x0][0x390] ;  /* 0x0000e400ff028b82 */ /* 0x000e220000000a00 */
[----:B------:R-:W2:Y:S01]  /*0390*/  @!P0 LDG.E.U16.CONSTANT R10, desc[UR6][R10.64] ;  /* 0x000000060a0a8981 */ /* 0x000ea2000c1e9500 */
[----:B-1----:R-:W-:-:S06]  /*03a0*/  @!P0 IMAD.WIDE R4, R18, 0x2, R4 ;  /* 0x0000000212048825 */ /* 0x002fcc00078e0204 */
[----:B------:R-:W3:Y:S01]  /*03b0*/  @!P0 LDG.E.U16.CONSTANT R4, desc[UR6][R4.64] ;  /* 0x0000000604048981 */ /* 0x000ee2000c1e9500 */
[----:B0-----:R-:W-:-:S06]  /*03c0*/  @!P0 IMAD.WIDE R2, R17, 0x2, R2 ;  /* 0x0000000211028825 */ /* 0x001fcc00078e0202 */
[----:B------:R-:W4:Y:S01]  /*03d0*/  @!P0 LDG.E.U16.CONSTANT R2, desc[UR6][R2.64] ;  /* 0x0000000602028981 */ /* 0x000f22000c1e9500 */
[----:B------:R-:W-:Y:S01]  /*03e0*/  HFMA2 R22, -RZ, RZ, 0, 0 ;  /* 0x00000000ff167431 */ /* 0x000fe200000001ff */
[----:B------:R-:W0:Y:S01]  /*03f0*/  S2UR UR5, SR_CgaCtaId ;  /* 0x00000000000579c3 */ /* 0x000e220000008800 */
[----:B------:R-:W-:Y:S01]  /*0400*/  ISETP.NE.AND P2, PT, R6, RZ, PT ;  /* 0x000000ff0600720c */ /* 0x000fe20003f45270 */
[----:B------:R-:W1:Y:S01]  /*0410*/  SHFL.DOWN PT, R21, R20, 0x10, 0x1f ;  /* 0x0a001f0014157f89 */ /* 0x000e6200000e0000 */
[----:B------:R-:W-:Y:S01]  /*0420*/  UMOV UR4, 0x400 ;  /* 0x0000040000047882 */ /* 0x000fe20000000000 */
[----:B------:R-:W-:Y:S02]  /*0430*/  IADD3 R19, PT, PT, R19, 0x2, RZ ;  /* 0x0000000213137810 */ /* 0x000fe40007ffe0ff */
[C---:B------:R-:W-:Y:S02]  /*0440*/  LEA R18, R9.reuse, R18, 0x1 ;  /* 0x0000001209127211 */ /* 0x040fe400078e08ff */
[----:B------:R-:W-:Y:S01]  /*0450*/  LEA R17, R9, R17, 0x1 ;  /* 0x0000001109117211 */ /* 0x000fe200078e08ff */
[----:B0-----:R-:W-:Y:S01]  /*0460*/  ULEA UR4, UR5, UR4, 0x18 ;  /* 0x0000000405047291 */ /* 0x001fe2000f8ec0ff */
[----:B-1----:R-:W-:Y:S01]  /*0470*/  FADD R21, R21, R20 ;  /* 0x0000001415157221 */ /* 0x002fe20000000000 */
[----:B--2---:R-:W-:-:S04]  /*0480*/  @!P0 HADD2.F32 R24, -RZ, R10.H0_H0 ;  /* 0x2000000aff188230 */ /* 0x004fc80000004100 */
[----:B------:R-:W0:Y:S01]  /*0490*/  SHFL.DOWN PT, R10, R21, 0x8, 0x1f ;  /* 0x09001f00150a7f89 */ /* 0x000e2200000e0000 */
[----:B------:R-:W-:Y:S01]  /*04a0*/  @!P0 FMUL R22, R24, R13 ;  /* 0x0000000d18168220 */ /* 0x000fe20000400000 */
[----:B---3--:R-:W-:-:S04]  /*04b0*/  @!P0 HADD2.F32 R4, -RZ, R4.H0_H0 ;  /* 0x20000004ff048230 */ /* 0x008fc80000004100 */
[----:B------:R-:W1:Y:S01]  /*04c0*/  SHFL.DOWN PT, R11, R22, 0x10, 0x1f ;  /* 0x0a001f00160b7f89 */ /* 0x000e6200000e0000 */
[----:B0-----:R-:W-:Y:S01]  /*04d0*/  FADD R10, R21, R10 ;  /* 0x0000000a150a7221 */ /* 0x001fe20000000000 */
[----:B----4-:R-:W-:-:S04]  /*04e0*/  @!P0 HADD2.F32 R2, -RZ, R2.H0_H0 ;  /* 0x20000002ff028230 */ /* 0x010fc80000004100 */
[----:B------:R-:W0:Y:S01]  /*04f0*/  SHFL.DOWN PT, R3, R10, 0x4, 0x1f ;  /* 0x08801f000a037f89 */ /* 0x000e2200000e0000 */
[----:B-1----:R-:W-:-:S05]  /*0500*/  FADD R11, R11, R22 ;  /* 0x000000160b0b7221 */ /* 0x002fca0000000000 */
[----:B------:R-:W1:Y:S01]  /*0510*/  SHFL.DOWN PT, R24, R11, 0x8, 0x1f ;  /* 0x09001f000b187f89 */ /* 0x000e6200000e0000 */
[----:B0-----:R-:W-:-:S05]  /*0520*/  FADD R3, R10, R3 ;  /* 0x000000030a037221 */ /* 0x001fca0000000000 */
[----:B------:R-:W0:Y:S01]  /*0530*/  SHFL.DOWN PT, R20, R3, 0x2, 0x1f ;  /* 0x08401f0003147f89 */ /* 0x000e2200000e0000 */
[----:B-1----:R-:W-:Y:S01]  /*0540*/  FADD R24, R11, R24 ;  /* 0x000000180b187221 */ /* 0x002fe20000000000 */
[----:B------:R-:W-:-:S04]  /*0550*/  MOV R11, 0x3bbb989d ;  /* 0x3bbb989d000b7802 */ /* 0x000fc80000000f00 */
[----:B------:R-:W1:Y:S01]  /*0560*/  SHFL.DOWN PT, R5, R24, 0x4, 0x1f ;  /* 0x08801f0018057f89 */ /* 0x000e6200000e0000 */
[----:B0-----:R-:W-:Y:S01]  /*0570*/  FADD R20, R3, R20 ;  /* 0x0000001403147221 */ /* 0x001fe20000000000 */
[----:B-1----:R-:W-:-:S04]  /*0580*/  FADD R22, R24, R5 ;  /* 0x0000000518167221 */ /* 0x002fc80000000000 */
[----:B------:R-:W0:Y:S04]  /*0590*/  SHFL.DOWN PT, R5, R20, 0x1, 0x1f ;  /* 0x08201f0014057f89 */ /* 0x000e2800000e0000 */
[----:B------:R-:W1:Y:S01]  /*05a0*/  SHFL.DOWN PT, R23, R22, 0x2, 0x1f ;  /* 0x08401f0016177f89 */ /* 0x000e6200000e0000 */
[----:B0-----:R-:W-:Y:S01]  /*05b0*/  FADD R5, R20, R5 ;  /* 0x0000000514057221 */ /* 0x001fe20000000000 */
[----:B-1----:R-:W-:-:S03]  /*05c0*/  FADD R23, R22, R23 ;  /* 0x0000001716177221 */ /* 0x002fc60000000000 */
[----:B------:R-:W-:Y:S01]  /*05d0*/  @!P2 FMUL R3, R5, 0.125 ;  /* 0x3e0000000503a820 */ /* 0x000fe20000400000 */
[----:B------:R-:W-:Y:S01]  /*05e0*/  HFMA2 R5, -RZ, RZ, 3.7421875, 0 ;  /* 0x437c0000ff057431 */ /* 0x000fe200000001ff */
[----:B------:R-:W0:Y:S04]  /*05f0*/  SHFL.DOWN PT, R10, R23, 0x1, 0x1f ;  /* 0x08201f00170a7f89 */ /* 0x000e2800000e0000 */
[----:B------:R-:W-:Y:S01]  /*0600*/  @!P2 STS [UR4], R3 ;  /* 0x00000003ff00a988 */ /* 0x000fe20008000804 */
[----:B------:R-:W-:Y:S01]  /*0610*/  BAR.SYNC.DEFER_BLOCKING 0x0 ;  /* 0x0000000000007b1d */ /* 0x000fe20000010000 */
[----:B0-----:R-:W-:-:S04]  /*0620*/  FADD R10, R23, R10 ;  /* 0x0000000a170a7221 */ /* 0x001fc80000000000 */
[----:B------:R-:W-:Y:S01]  /*0630*/  @!P2 FMUL R10, R10, 0.125 ;  /* 0x3e0000000a0aa820 */ /* 0x000fe20000400000 */
[----:B------:R-:W0:Y:S04]  /*0640*/  LDS R20, [UR4] ;  /* 0x00000004ff147984 */ /* 0x000e280008000800 */
[----:B------:R1:W-:Y:S01]  /*0650*/  @!P2 STS [UR4], R10 ;  /* 0x0000000aff00a988 */ /* 0x0003e20008000804 */
[----:B------:R-:W-:Y:S01]  /*0660*/  BAR.SYNC.DEFER_BLOCKING 0x0 ;  /* 0x0000000000007b1d */ /* 0x000fe20000010000 */
[----:B------:R-:W-:-:S05]  /*0670*/  ISETP.NE.AND P2, PT, R19, RZ, PT ;  /* 0x000000ff1300720c */ /* 0x000fca0003f45270 */
[----:B------:R-:W2:Y:S01]  /*0680*/  LDS R24, [UR4] ;  /* 0x00000004ff187984 */ /* 0x000ea20008000800 */
[----:B0-----:R-:W-:-:S05]  /*0690*/  FMNMX R21, R20, R0, !PT ;  /* 0x0000000014157209 */ /* 0x001fca0007800000 */
[----:B------:R-:W-:Y:S01]  /*06a0*/  FADD R22, -R21, R0 ;  /* 0x0000000015167221 */ /* 0x000fe20000000100 */
[----:B------:R-:W-:-:S03]  /*06b0*/  FADD R20, R20, -R21 ;  /* 0x8000001514147221 */ /* 0x000fc60000000000 */
[-C--:B------:R-:W-:Y:S01]  /*06c0*/  FFMA.SAT R0, R22, R11.reuse, 0.5 ;  /* 0x3f00000016007423 */ /* 0x080fe2000000200b */
[----:B-1----:R-:W-:-:S03]  /*06d0*/  FFMA.SAT R10, R20, R11, 0.5 ;  /* 0x3f000000140a7423 */ /* 0x002fc6000000200b */
[-C--:B------:R-:W-:Y:S01]  /*06e0*/  FFMA.RM R3, R0, R5.reuse, 12582913 ;  /* 0x4b40000100037423 */ /* 0x080fe20000004005 */
[----:B------:R-:W-:-:S03]  /*06f0*/  FFMA.RM R10, R10, R5, 12582913 ;  /* 0x4b4000010a0a7423 */ /* 0x000fc60000004005 */
[----:B------:R-:W-:Y:S01]  /*0700*/  FADD R23, R3, -12583039 ;  /* 0xcb40007f03177421 */ /* 0x000fe20000000000 */
[----:B------:R-:W-:-:S03]  /*0710*/  FADD R25, R10, -12583039 ;  /* 0xcb40007f0a197421 */ /* 0x000fc60000000000 */
[----:B------:R-:W-:Y:S01]  /*0720*/  FFMA R23, R22, 1.4426950216293334961, -R23 ;  /* 0x3fb8aa3b16177823 */ /* 0x000fe20000000817 */
[----:B------:R-:W-:-:S03]  /*0730*/  FFMA R25, R20, 1.4426950216293334961, -R25 ;  /* 0x3fb8aa3b14197823 */ /* 0x000fc60000000819 */
[----:B------:R-:W-:Y:S01]  /*0740*/  FFMA R23, R22, 1.925963033500011079e-08, R23 ;  /* 0x32a5706016177823 */ /* 0x000fe20000000017 */
[----:B------:R-:W-:Y:S01]  /*0750*/  FFMA R20, R20, 1.925963033500011079e-08, R25 ;  /* 0x32a5706014147823 */ /* 0x000fe20000000019 */
[----:B--2---:R-:W-:-:S05]  /*0760*/  FMNMX R0, R21, R24, !PT ;  /* 0x0000001815007209 */ /* 0x004fca0007800000 */
[----:B------:R-:W-:Y:S01]  /*0770*/  MUFU.EX2 R20, R20 ;  /* 0x0000001400147308 */ /* 0x000fe20000000800 */
[--C-:B------:R-:W-:Y:S01]  /*0780*/  FADD R24, R24, -R0.reuse ;  /* 0x8000000018187221 */ /* 0x100fe20000000000 */
[----:B------:R-:W-:-:S03]  /*0790*/  FADD R22, R21, -R0 ;  /* 0x8000000015167221 */ /* 0x000fc60000000000 */
[-C--:B------:R-:W-:Y:S01]  /*07a0*/  FFMA.SAT R28, R24, R11.reuse, 0.5 ;  /* 0x3f000000181c7423 */ /* 0x080fe2000000200b */
[----:B------:R-:W-:Y:S02]  /*07b0*/  FFMA.SAT R26, R22, R11, 0.5 ;  /* 0x3f000000161a7423 */ /* 0x000fe4000000200b */
[----:B------:R-:W0:Y:S01]  /*07c0*/  MUFU.EX2 R21, R23 ;  /* 0x0000001700157308 */ /* 0x000e220000000800 */
[-C--:B------:R-:W-:Y:S01]  /*07d0*/  FFMA.RM R11, R28, R5.reuse, 12582913 ;  /* 0x4b4000011c0b7423 */ /* 0x080fe20000004005 */
[----:B------:R-:W-:-:S03]  /*07e0*/  FFMA.RM R5, R26, R5, 12582913 ;  /* 0x4b4000011a057423 */ /* 0x000fc60000004005 */
[----:B------:R-:W-:-:S04]  /*07f0*/  FADD R25, R11, -12583039 ;  /* 0xcb40007f0b197421 */ /* 0x000fc80000000000 */
[----:B------:R-:W-:Y:S01]  /*0800*/  FFMA R27, R24, 1.4426950216293334961, -R25 ;  /* 0x3fb8aa3b181b7823 */ /* 0x000fe20000000819 */
[----:B------:R-:W-:-:S03]  /*0810*/  FADD R25, R5, -12583039 ;  /* 0xcb40007f05197421 */ /* 0x000fc60000000000 */
[----:B------:R-:W-:Y:S01]  /*0820*/  FFMA R27, R24, 1.925963033500011079e-08, R27 ;  /* 0x32a57060181b7823 */ /* 0x000fe2000000001b */
[----:B------:R-:W-:-:S03]  /*0830*/  FFMA R25, R22, 1.4426950216293334961, -R25 ;  /* 0x3fb8aa3b16197823 */ /* 0x000fc60000000819 */
[----:B------:R-:W1:Y:S01]  /*0840*/  MUFU.EX2 R23, R27 ;  /* 0x0000001b00177308 */ /* 0x000e620000000800 */
[----:B------:R-:W-:Y:S01]  /*0850*/  FFMA R24, R22, 1.925963033500011079e-08, R25 ;  /* 0x32a5706016187823 */ /* 0x000fe20000000019 */
[----:B------:R-:W-:Y:S02]  /*0860*/  SHF.L.U32 R22, R3, 0x17, RZ ;  /* 0x0000001703167819 */ /* 0x000fe400000006ff */
[----:B------:R-:W-:-:S03]  /*0870*/  SHF.L.U32 R25, R10, 0x17, RZ ;  /* 0x000000170a197819 */ /* 0x000fc600000006ff */
[----:B0-----:R-:W-:Y:S01]  /*0880*/  FMUL R21, R22, R21 ;  /* 0x0000001516157220 */ /* 0x001fe20000400000 */
[----:B------:R-:W0:Y:S01]  /*0890*/  MUFU.EX2 R3, R24 ;  /* 0x0000001800037308 */ /* 0x000e220000000800 */
[----:B------:R-:W-:-:S04]  /*08a0*/  FMUL R20, R25, R20 ;  /* 0x0000001419147220 */ /* 0x000fc80000400000 */
[----:B------:R-:W-:Y:S01]  /*08b0*/  FFMA R10, R21, R8, R20 ;  /* 0x00000008150a7223 */ /* 0x000fe20000000014 */
[----:B------:R-:W-:Y:S01]  /*08c0*/  SHF.L.U32 R8, R11, 0x17, RZ ;  /* 0x000000170b087819 */ /* 0x000fe200000006ff */
[----:B------:R-:W-:Y:S01]  /*08d0*/  @!P0 FMUL R11, R20, R4 ;  /* 0x00000004140b8220 */ /* 0x000fe20000400000 */
[----:B------:R-:W-:-:S03]  /*08e0*/  SHF.L.U32 R4, R5, 0x17, RZ ;  /* 0x0000001705047819 */ /* 0x000fc600000006ff */
[----:B-1----:R-:W-:Y:S01]  /*08f0*/  FMUL R23, R8, R23 ;  /* 0x0000001708177220 */ /* 0x002fe20000400000 */
[----:B------:R-:W-:Y:S01]  /*0900*/  @!P0 FFMA R14, R14, R21, R11 ;  /* 0x000000150e0e8223 */ /* 0x000fe2000000000b */
[----:B0-----:R-:W-:Y:S02]  /*0910*/  FMUL R5, R4, R3 ;  /* 0x0000000304057220 */ /* 0x001fe40000400000 */
[----:B------:R-:W-:Y:S02]  /*0920*/  @!P0 FMUL R3, R23, R2 ;  /* 0x0000000217038220 */ /* 0x000fe40000400000 */
[-C--:B------:R-:W-:Y:S02]  /*0930*/  FFMA R8, R10, R5.reuse, R23 ;  /* 0x000000050a087223 */ /* 0x080fe40000000017 */
[----:B------:R-:W-:Y:S01]  /*0940*/  @!P0 FFMA R14, R14, R5, R3 ;  /* 0x000000050e0e8223 */ /* 0x000fe20000000003 */
[----:B------:R-:W-:Y:S06]  /*0950*/  @P2 BRA `(.L_x_1) ;  /* 0xfffffff8005c2947 */ /* 0x000fec000383ffff */
.L_x_0:
[----:B------:R-:W-:Y:S05]  /*0960*/  @P1 BRA `(.L_x_2) ;  /* 0x0000000000dc1947 */ /* 0x000fea0003800000 */
[----:B------:R-:W0:Y:S01]  /*0970*/  @!P0 LDC.64 R4, c[0x0][0x388] ;  /* 0x0000e200ff048b82 */ /* 0x000e220000000a00 */
[----:B------:R-:W-:-:S05]  /*0980*/  IADD3 R12, PT, PT, R12, R15, RZ ;  /* 0x0000000f0c0c7210 */ /* 0x000fca0007ffe0ff */
[----:B------:R-:W-:-:S04]  /*0990*/  @!P0 IMAD R3, R12, R9, R6 ;  /* 0x000000090c038224 */ /* 0x000fc800078e0206 */
[----:B0-----:R-:W-:Y:S02]  /*09a0*/  @!P0 IMAD.WIDE R4, R3, 0x2, R4 ;  /* 0x0000000203048825 */ /* 0x001fe400078e0204 */
[----:B------:R-:W0:Y:S04]  /*09b0*/  @!P0 LDC.64 R2, c[0x0][0x390] ;  /* 0x0000e400ff028b82 */ /* 0x000e280000000a00 */
[----:B------:R-:W2:Y:S01]  /*09c0*/  @!P0 LDG.E.U16.CONSTANT R4, desc[UR6][R4.64] ;  /* 0x0000000604048981 */ /* 0x000ea2000c1e9500 */
[----:B------:R-:W-:-:S04]  /*09d0*/  @!P0 IMAD R9, R12, R9, R6 ;  /* 0x000000090c098224 */ /* 0x000fc800078e0206 */
[----:B0-----:R-:W-:-:S06]  /*09e0*/  @!P0 IMAD.WIDE R2, R9, 0x2, R2 ;  /* 0x0000000209028825 */ /* 0x001fcc00078e0202 */
[----:B------:R-:W3:Y:S01]  /*09f0*/  @!P0 LDG.E.U16.CONSTANT R2, desc[UR6][R2.64] ;  /* 0x0000000602028981 */ /* 0x000ee2000c1e9500 */
[----:B------:R-:W-:Y:S01]  /*0a00*/  MOV R9, RZ ;  /* 0x000000ff00097202 */ /* 0x000fe20000000f00 */
[----:B------:R-:W0:Y:S01]  /*0a10*/  S2UR UR5, SR_CgaCtaId ;  /* 0x00000000000579c3 */ /* 0x000e220000008800 */
[----:B------:R-:W-:Y:S01]  /*0a20*/  ISETP.NE.AND P1, PT, R6, RZ, PT ;  /* 0x000000ff0600720c */ /* 0x000fe20003f25270 */
[----:B------:R-:W-:Y:S02]  /*0a30*/  UMOV UR4, 0x400 ;  /* 0x0000040000047882 */ /* 0x000fe40000000000 */
[----:B0-----:R-:W-:Y:S01]  /*0a40*/  ULEA UR4, UR5, UR4, 0x18 ;  /* 0x0000000405047291 */ /* 0x001fe2000f8ec0ff */
[----:B--2---:R-:W-:-:S05]  /*0a50*/  @!P0 HADD2.F32 R10, -RZ, R4.H0_H0 ;  /* 0x20000004ff0a8230 */ /* 0x004fca0000004100 */
[----:B------:R-:W-:-:S05]  /*0a60*/  @!P0 FMUL R9, R10, R13 ;  /* 0x0000000d0a098220 */ /* 0x000fca0000400000 */
[----:B------:R-:W0:Y:S01]  /*0a70*/  SHFL.DOWN PT, R10, R9, 0x10, 0x1f ;  /* 0x0a001f00090a7f89 */ /* 0x000e2200000e0000 */
[----:B---3--:R-:W-:Y:S02]  /*0a80*/  @!P0 HADD2.F32 R2, -RZ, R2.H0_H0 ;  /* 0x20000002ff028230 */ /* 0x008fe40000004100 */
[----:B0-----:R-:W-:-:S05]  /*0a90*/  FADD R10, R10, R9 ;  /* 0x000000090a0a7221 */ /* 0x001fca0000000000 */
[----:B------:R-:W0:Y:S02]  /*0aa0*/  SHFL.DOWN PT, R11, R10, 0x8, 0x1f ;  /* 0x09001f000a0b7f89 */ /* 0x000e2400000e0000 */
[----:B0-----:R-:W-:Y:S01]  /*0ab0*/  FADD R11, R10, R11 ;  /* 0x0000000b0a0b7221 */ /* 0x001fe20000000000 */
[----:B------:R-:W-:-:S04]  /*0ac0*/  HFMA2 R10, -RZ, RZ, 0.96630859375, -0.0022525787353515625 ;  /* 0x3bbb989dff0a7431 */ /* 0x000fc800000001ff */
[----:B------:R-:W0:Y:S02]  /*0ad0*/  SHFL.DOWN PT, R4, R11, 0x4, 0x1f ;  /* 0x08801f000b047f89 */ /* 0x000e2400000e0000 */
[----:B0-----:R-:W-:Y:S01]  /*0ae0*/  FADD R4, R11, R4 ;  /* 0x000000040b047221 */ /* 0x001fe20000000000 */
[----:B------:R-:W-:-:S04]  /*0af0*/  MOV R11, 0x437c0000 ;  /* 0x437c0000000b7802 */ /* 0x000fc80000000f00 */
[----:B------:R-:W0:Y:S02]  /*0b00*/  SHFL.DOWN PT, R5, R4, 0x2, 0x1f ;  /* 0x08401f0004057f89 */ /* 0x000e2400000e0000 */
[----:B0-----:R-:W-:-:S05]  /*0b10*/  FADD R5, R4, R5 ;  /* 0x0000000504057221 */ /* 0x001fca0000000000 */
[----:B------:R-:W0:Y:S02]  /*0b20*/  SHFL.DOWN PT, R12, R5, 0x1, 0x1f ;  /* 0x08201f00050c7f89 */ /* 0x000e2400000e0000 */
[----:B0-----:R-:W-:-:S04]  /*0b30*/  FADD R3, R5, R12 ;  /* 0x0000000c05037221 */ /* 0x001fc80000000000 */
[----:B------:R-:W-:-:S05]  /*0b40*/  @!P1 FMUL R3, R3, 0.125 ;  /* 0x3e00000003039820 */ /* 0x000fca0000400000 */
[----:B------:R-:W-:Y:S01]  /*0b50*/  @!P1 STS [UR4], R3 ;  /* 0x00000003ff009988 */ /* 0x000fe20008000804 */
[----:B------:R-:W-:Y:S06]  /*0b60*/  BAR.SYNC.DEFER_BLOCKING 0x0 ;  /* 0x0000000000007b1d */ /* 0x000fec0000010000 */
[----:B------:R-:W0:Y:S02]  /*0b70*/  LDS R9, [UR4] ;  /* 0x00000004ff097984 */ /* 0x000e240008000800 */
[----:B0-----:R-:W-:-:S05]  /*0b80*/  FMNMX R4, R9, R0, !PT ;  /* 0x0000000009047209 */ /* 0x001fca0007800000 */
[----:B------:R-:W-:Y:S01]  /*0b90*/  FADD R9, R9, -R4 ;  /* 0x8000000409097221 */ /* 0x000fe20000000000 */
[----:B------:R-:W-:-:S03]  /*0ba0*/  FADD R0, -R4, R0 ;  /* 0x0000000004007221 */ /* 0x000fc60000000100 */
[-C--:B------:R-:W-:Y:S01]  /*0bb0*/  FFMA.SAT R5, R9, R10.reuse, 0.5 ;  /* 0x3f00000009057423 */ /* 0x080fe2000000200a */
[----:B------:R-:W-:-:S03]  /*0bc0*/  FFMA.SAT R4, R0, R10, 0.5 ;  /* 0x3f00000000047423 */ /* 0x000fc6000000200a */
[-C--:B------:R-:W-:Y:S01]  /*0bd0*/  FFMA.RM R5, R5, R11.reuse, 12582913 ;  /* 0x4b40000105057423 */ /* 0x080fe2000000400b */
[----:B------:R-:W-:-:S03]  /*0be0*/  FFMA.RM R4, R4, R11, 12582913 ;  /* 0x4b40000104047423 */ /* 0x000fc6000000400b */
[C---:B------:R-:W-:Y:S01]  /*0bf0*/  FADD R10, R5.reuse, -12583039 ;  /* 0xcb40007f050a7421 */ /* 0x040fe20000000000 */
[----:B------:R-:W-:Y:S01]  /*0c00*/  FADD R3, R4, -12583039 ;  /* 0xcb40007f04037421 */ /* 0x000fe20000000000 */
[----:B------:R-:W-:Y:S02]  /*0c10*/  SHF.L.U32 R5, R5, 0x17, RZ ;  /* 0x0000001705057819 */ /* 0x000fe400000006ff */
[C---:B------:R-:W-:Y:S01]  /*0c20*/  FFMA R10, R9.reuse, 1.4426950216293334961, -R10 ;  /* 0x3fb8aa3b090a7823 */ /* 0x040fe2000000080a */
[----:B------:R-:W-:Y:S01]  /*0c30*/  FFMA R3, R0, 1.4426950216293334961, -R3 ;  /* 0x3fb8aa3b00037823 */ /* 0x000fe20000000803 */
[----:B------:R-:W-:Y:S02]  /*0c40*/  SHF.L.U32 R4, R4, 0x17, RZ ;  /* 0x0000001704047819 */ /* 0x000fe400000006ff */
[----:B------:R-:W-:Y:S01]  /*0c50*/  FFMA R10, R9, 1.925963033500011079e-08, R10 ;  /* 0x32a57060090a7823 */ /* 0x000fe2000000000a */
[----:B------:R-:W-:-:S05]  /*0c60*/  FFMA R3, R0, 1.925963033500011079e-08, R3 ;  /* 0x32a5706000037823 */ /* 0x000fca0000000003 */
[----:B------:R-:W0:Y:S08]  /*0c70*/  MUFU.EX2 R10, R10 ;  /* 0x0000000a000a7308 */ /* 0x000e300000000800 */
[----:B------:R-:W1:Y:S01]  /*0c80*/  MUFU.EX2 R3, R3 ;  /* 0x0000000300037308 */ /* 0x000e620000000800 */
[----:B0-----:R-:W-:-:S04]  /*0c90*/  FMUL R9, R5, R10 ;  /* 0x0000000a05097220 */ /* 0x001fc80000400000 */
[----:B------:R-:W-:Y:S01]  /*0ca0*/  @!P0 FMUL R5, R9, R2 ;  /* 0x0000000209058220 */ /* 0x000fe20000400000 */
[----:B-1----:R-:W-:-:S04]  /*0cb0*/  FMUL R4, R4, R3 ;  /* 0x0000000304047220 */ /* 0x002fc80000400000 */
[----:B------:R-:W-:Y:S01]  /*0cc0*/  FFMA R8, R8, R4, R9 ;  /* 0x0000000408087223 */ /* 0x000fe20000000009 */
[----:B------:R-:W-:-:S07]  /*0cd0*/  @!P0 FFMA R14, R4, R14, R5 ;  /* 0x0000000e040e8223 */ /* 0x000fce0000000005 */
.L_x_2:
[----:B------:R-:W-:Y:S05]  /*0ce0*/  @P0 EXIT ;  /* 0x000000000000094d */ /* 0x000fea0003800000 */
[----:B------:R-:W0:Y:S01]  /*0cf0*/  MUFU.RCP R3, R8 ;  /* 0x0000000800037308 */ /* 0x000e220000001000 */
[----:B------:R-:W-:Y:S07]  /*0d00*/  BSSY.RECONVERGENT B0, `(.L_x_3) ;  /* 0x000000c000007945 */ /* 0x000fee0003800200 */
[----:B------:R-:W1:Y:S01]  /*0d10*/  FCHK P0, R14, R8 ;  /* 0x000000080e007302 */ /* 0x000e620000000000 */
[----:B0-----:R-:W-:-:S04]  /*0d20*/  FFMA R0, R3, -R8, 1 ;  /* 0x3f80000003007423 */ /* 0x001fc80000000808 */
[----:B------:R-:W-:-:S04]  /*0d30*/  FFMA R0, R3, R0, R3 ;  /* 0x0000000003007223 */ /* 0x000fc80000000003 */
[----:B------:R-:W-:-:S04]  /*0d40*/  FFMA R3, R0, R14, RZ ;  /* 0x0000000e00037223 */ /* 0x000fc800000000ff */
[----:B------:R-:W-:-:S04]  /*0d50*/  FFMA R2, R3, -R8, R14 ;  /* 0x8000000803027223 */ /* 0x000fc8000000000e */
[----:B------:R-:W-:Y:S01]  /*0d60*/  FFMA R0, R0, R2, R3 ;  /* 0x0000000200007223 */ /* 0x000fe20000000003 */
[----:B-1----:R-:W-:Y:S06]  /*0d70*/  @!P0 BRA `(.L_x_4) ;  /* 0x0000000000108947 */ /* 0x002fec0003800000 */
[----:B------:R-:W-:Y:S02]  /*0d80*/  MOV R0, R14 ;  /* 0x0000000e00007202 */ /* 0x000fe40000000f00 */
[----:B------:R-:W-:Y:S02]  /*0d90*/  MOV R3, R8 ;  /* 0x0000000800037202 */ /* 0x000fe40000000f00 */
[----:B------:R-:W-:-:S07]  /*0da0*/  MOV R2, 0xdc0 ;  /* 0x00000dc000027802 */ /* 0x000fce0000000f00 */
[----:B------:R-:W-:Y:S05]  /*0db0*/  CALL.REL.NOINC `($__internal_0_$__cuda_sm3x_div_rn_noftz_f32_slowpath) ;  /* 0x0000000000207944 */ /* 0x000fea0003c00000 */
.L_x_4:
[----:B------:R-:W-:Y:S05]  /*0dc0*/  BSYNC.RECONVERGENT B0 ;  /* 0x0000000000007941 */ /* 0x000fea0003800200 */
.L_x_3:
[----:B------:R-:W0:Y:S01]  /*0dd0*/  LDC.64 R2, c[0x0][0x398] ;  /* 0x0000e600ff027b82 */ /* 0x000e220000000a00 */
[----:B------:R-:W1:Y:S01]  /*0de0*/  LDCU UR4, c[0x0][0x3ac] ;  /* 0x00007580ff0477ac */ /* 0x000e620008000800 */
[----:B------:R-:W-:Y:S01]  /*0df0*/  F2FP.F16.F32.PACK_AB R0, RZ, R0 ;  /* 0x00000000ff00723e */ /* 0x000fe200000000ff */
[----:B-1----:R-:W-:-:S04]  /*0e00*/  IMAD R7, R7, UR4, R6 ;  /* 0x0000000407077c24 */ /* 0x002fc8000f8e0206 */
[----:B0-----:R-:W-:-:S05]  /*0e10*/  IMAD.WIDE R2, R7, 0x2, R2 ;  /* 0x0000000207027825 */ /* 0x001fca00078e0202 */
[----:B------:R-:W-:Y:S01]  /*0e20*/  STG.E.U16 desc[UR6][R2.64], R0 ;  /* 0x0000000002007986 */ /* 0x000fe2000c101506 */
[----:B------:R-:W-:Y:S05]  /*0e30*/  EXIT ;  /* 0x000000000000794d */ /* 0x000fea0003800000 */
        .weak           $__internal_0_$__cuda_sm3x_div_rn_noftz_f32_slowpath
        .type           $__internal_0_$__cuda_sm3x_div_rn_noftz_f32_slowpath,@function
        .size           $__internal_0_$__cuda_sm3x_div_rn_noftz_f32_slowpath,(.L_x_17 - $__internal_0_$__cuda_sm3x_div_rn_noftz_f32_slowpath)
$__internal_0_$__cuda_sm3x_div_rn_noftz_f32_slowpath:
[----:B------:R-:W-:Y:S01]  /*0e40*/  SHF.R.U32.HI R5, RZ, 0x17, R3 ;  /* 0x00000017ff057819 */ /* 0x000fe20000011603 */
[----:B------:R-:W-:Y:S01]  /*0e50*/  BSSY.RECONVERGENT B1, `(.L_x_5) ;  /* 0x0000062000017945 */ /* 0x000fe20003800200 */
[----:B------:R-:W-:Y:S02]  /*0e60*/  SHF.R.U32.HI R4, RZ, 0x17, R0 ;  /* 0x00000017ff047819 */ /* 0x000fe40000011600 */
[----:B------:R-:W-:Y:S02]  /*0e70*/  LOP3.LUT R12, R5, 0xff, RZ, 0xc0, !PT ;  /* 0x000000ff050c7812 */ /* 0x000fe400078ec0ff */
[----:B------:R-:W-:Y:S02]  /*0e80*/  LOP3.LUT R10, R4, 0xff, RZ, 0xc0, !PT ;  /* 0x000000ff040a7812 */ /* 0x000fe400078ec0ff */
[----:B------:R-:W-:Y:S02]  /*0e90*/  IADD3 R8, PT, PT, R12, -0x1, RZ ;  /* 0xffffffff0c087810 */ /* 0x000fe40007ffe0ff */
[----:B------:R-:W-:-:S02]  /*0ea0*/  IADD3 R5, PT, PT, R10, -0x1, RZ ;  /* 0xffffffff0a057810 */ /* 0x000fc40007ffe0ff */
[----:B------:R-:W-:-:S04]  /*0eb0*/  ISETP.GT.U32.AND P0, PT, R8, 0xfd, PT ;  /* 0x000000fd0800780c */ /* 0x000fc80003f04070 */
[----:B------:R-:W-:-:S13]  /*0ec0*/  ISETP.GT.U32.OR P0, PT, R5, 0xfd, P0 ;  /* 0x000000fd0500780c */ /* 0x000fda0000704470 */
[----:B------:R-:W-:Y:S01]  /*0ed0*/  @!P0 MOV R4, RZ ;  /* 0x000000ff00048202 */ /* 0x000fe20000000f00 */
[----:B------:R-:W-:Y:S06]  /*0ee0*/  @!P0 BRA `(.L_x_6) ;  /* 0x00000000005c8947 */ /* 0x000fec0003800000 */
[----:B------:R-:W-:Y:S02]  /*0ef0*/  FSETP.GTU.FTZ.AND P0, PT, |R0|, +INF , PT ;  /* 0x7f8000000000780b */ /* 0x000fe40003f1c200 */
[----:B------:R-:W-:-:S04]  /*0f00*/  FSETP.GTU.FTZ.AND P1, PT, |R3|, +INF , PT ;  /* 0x7f8000000300780b */ /* 0x000fc80003f3c200 */
[----:B------:R-:W-:-:S13]  /*0f10*/  PLOP3.LUT P0, PT, P0, P1, PT, 0xf8, 0x8f ;  /* 0x00000000008f781c */ /* 0x000fda0000703f70 */
[----:B------:R-:W-:Y:S05]  /*0f20*/  @P0 BRA `(.L_x_7) ;  /* 0x00000004004c0947 */ /* 0x000fea0003800000 */
[----:B------:R-:W-:-:S13]  /*0f30*/  LOP3.LUT P0, RZ, R3, 0x7fffffff, R0, 0xc8, !PT ;  /* 0x7fffffff03ff7812 */ /* 0x000fda000780c800 */
[----:B------:R-:W-:Y:S05]  /*0f40*/  @!P0 BRA `(.L_x_8) ;  /* 0x00000004003c8947 */ /* 0x000fea0003800000 */
[C---:B------:R-:W-:Y:S02]  /*0f50*/  FSETP.NEU.FTZ.AND P2, PT, |R0|.reuse, +INF , PT ;  /* 0x7f8000000000780b */ /* 0x040fe40003f5d200 */
[----:B------:R-:W-:Y:S02]  /*0f60*/  FSETP.NEU.FTZ.AND P1, PT, |R3|, +INF , PT ;  /* 0x7f8000000300780b */ /* 0x000fe40003f3d200 */
[----:B------:R-:W-:-:S11]  /*0f70*/  FSETP.NEU.FTZ.AND P0, PT, |R0|, +INF , PT ;  /* 0x7f8000000000780b */ /* 0x000fd60003f1d200 */
[----:B------:R-:W-:Y:S05]  /*0f80*/  @!P1 BRA !P2, `(.L_x_8) ;  /* 0x00000004002c9947 */ /* 0x000fea0005000000 */
[----:B------:R-:W-:-:S04]  /*0f90*/  LOP3.LUT P2, RZ, R0, 0x7fffffff, RZ, 0xc0, !PT ;  /* 0x7fffffff00ff7812 */ /* 0x000fc8000784c0ff */
[----:B------:R-:W-:-:S13]  /*0fa0*/  PLOP3.LUT P1, PT, P1, P2, PT, 0x2f, 0xf2 ;  /* 0x0000000000f2781c */ /* 0x000fda0000f24577 */
[----:B------:R-:W-:Y:S05]  /*0fb0*/  @P1 BRA `(.L_x_9) ;  /* 0x0000000400181947 */ /* 0x000fea0003800000 */
[----:B------:R-:W-:-:S04]  /*0fc0*/  LOP3.LUT P1, RZ, R3, 0x7fffffff, RZ, 0xc0, !PT ;  /* 0x7fffffff03ff7812 */ /* 0x000fc8000782c0ff */
[----:B------:R-:W-:-:S13]  /*0fd0*/  PLOP3.LUT P0, PT, P0, P1, PT, 0x2f, 0xf2 ;  /* 0x0000000000f2781c */ /* 0x000fda0000702577 */
[----:B------:R-:W-:Y:S05]  /*0fe0*/  @P0 BRA `(.L_x_10) ;  /* 0x0000000400000947 */ /* 0x000fea0003800000 */
[----:B------:R-:W-:Y:S02]  /*0ff0*/  ISETP.GE.AND P0, PT, R5, RZ, PT ;  /* 0x000000ff0500720c */ /* 0x000fe40003f06270 */
[----:B------:R-:W-:-:S11]  /*1000*/  ISETP.GE.AND P1, PT, R8, RZ, PT ;  /* 0x000000ff0800720c */ /* 0x000fd60003f26270 */
[----:B------:R-:W-:Y:S01]  /*1010*/  @P0 MOV R4, RZ ;  /* 0x000000ff00040202 */ /* 0x000fe20000000f00 */
[----:B------:R-:W-:Y:S01]  /*1020*/  @!P0 FFMA R0, R0, 1.84467440737095516160e+19, RZ ;  /* 0x5f80000000008823 */ /* 0x000fe200000000ff */
[----:B------:R-:W-:Y:S01]  /*1030*/  @!P0 MOV R4, 0xffffffc0 ;  /* 0xffffffc000048802 */ /* 0x000fe20000000f00 */
[----:B------:R-:W-:-:S03]  /*1040*/  @!P1 FFMA R3, R3, 1.84467440737095516160e+19, RZ ;  /* 0x5f80000003039823 */ /* 0x000fc600000000ff */
[----:B------:R-:W-:-:S07]  /*1050*/  @!P1 IADD3 R4, PT, PT, R4, 0x40, RZ ;  /* 0x0000004004049810 */ /* 0x000fce0007ffe0ff */
.L_x_6:
[----:B------:R-:W-:Y:S01]  /*1060*/  LEA R8, R12, 0xc0800000, 0x17 ;  /* 0xc08000000c087811 */ /* 0x000fe200078eb8ff */
[----:B------:R-:W-:Y:S03]  /*1070*/  BSSY.RECONVERGENT B2, `(.L_x_11) ;  /* 0x0000036000027945 */ /* 0x000fe60003800200 */
[----:B------:R-:W-:Y:S02]  /*1080*/  IADD3 R8, PT, PT, -R8, R3, RZ ;  /* 0x0000000308087210 */ /* 0x000fe40007ffe1ff */
[----:B------:R-:W-:Y:S02]  /*1090*/  IADD3 R3, PT, PT, R10, -0x7f, RZ ;  /* 0xffffff810a037810 */ /* 0x000fe40007ffe0ff */
[----:B------:R-:W0:Y:S01]  /*10a0*/  MUFU.RCP R5, R8 ;  /* 0x0000000800057308 */ /* 0x000e220000001000 */
[----:B------:R-:W-:Y:S02]  /*10b0*/  FADD.FTZ R9, -R8, -RZ ;  /* 0x800000ff08097221 */ /* 0x000fe40000010100 */
[----:B------:R-:W-:-:S02]  /*10c0*/  IMAD R0, R3, -0x800000, R0 ;  /* 0xff80000003007824 */ /* 0x000fc400078e0200 */
[----:B0-----:R-:W-:-:S04]  /*10d0*/  FFMA R10, R5, R9, 1 ;  /* 0x3f800000050a7423 */ /* 0x001fc80000000009 */
[----:B------:R-:W-:-:S04]  /*10e0*/  FFMA R14, R5, R10, R5 ;  /* 0x0000000a050e7223 */ /* 0x000fc80000000005 */
[----:B------:R-:W-:-:S04]  /*10f0*/  FFMA R5, R0, R14, RZ ;  /* 0x0000000e00057223 */ /* 0x000fc800000000ff */
[----:B------:R-:W-:-:S04]  /*1100*/  FFMA R10, R9, R5, R0 ;  /* 0x00000005090a7223 */ /* 0x000fc80000000000 */
[----:B------:R-:W-:Y:S01]  /*1110*/  FFMA R11, R14, R10, R5 ;  /* 0x0000000a0e0b7223 */ /* 0x000fe20000000005 */
[----:B------:R-:W-:-:S03]  /*1120*/  IADD3 R5, PT, PT, R3, 0x7f, -R12 ;  /* 0x0000007f03057810 */ /* 0x000fc60007ffe80c */
[----:B------:R-:W-:Y:S01]  /*1130*/  FFMA R10, R9, R11, R0 ;  /* 0x0000000b090a7223 */ /* 0x000fe20000000000 */
[----:B------:R-:W-:-:S03]  /*1140*/  IADD3 R5, PT, PT, R5, R4, RZ ;  /* 0x0000000405057210 */ /* 0x000fc60007ffe0ff */
[----:B------:R-:W-:-:S05]  /*1150*/  FFMA R0, R14, R10, R11 ;  /* 0x0000000a0e007223 */ /* 0x000fca000000000b */
[----:B------:R-:W-:-:S04]  /*1160*/  SHF.R.U32.HI R3, RZ, 0x17, R0 ;  /* 0x00000017ff037819 */ /* 0x000fc80000011600 */
[----:B------:R-:W-:-:S04]  /*1170*/  LOP3.LUT R3, R3, 0xff, RZ, 0xc0, !PT ;  /* 0x000000ff03037812 */ /* 0x000fc800078ec0ff */
[----:B------:R-:W-:-:S04]  /*1180*/  IADD3 R9, PT, PT, R3, R5, RZ ;  /* 0x0000000503097210 */ /* 0x000fc80007ffe0ff */
[----:B------:R-:W-:-:S04]  /*1190*/  IADD3 R3, PT, PT, R9, -0x1, RZ ;  /* 0xffffffff09037810 */ /* 0x000fc80007ffe0ff */
[----:B------:R-:W-:-:S13]  /*11a0*/  ISETP.GE.U32.AND P0, PT, R3, 0xfe, PT ;  /* 0x000000fe0300780c */ /* 0x000fda0003f06070 */
[----:B------:R-:W-:Y:S05]  /*11b0*/  @!P0 BRA `(.L_x_12) ;  /* 0x0000000000808947 */ /* 0x000fea0003800000 */
[----:B------:R-:W-:-:S13]  /*11c0*/  ISETP.GT.AND P0, PT, R9, 0xfe, PT ;  /* 0x000000fe0900780c */ /* 0x000fda0003f04270 */
[----:B------:R-:W-:Y:S05]  /*11d0*/  @P0 BRA `(.L_x_13) ;  /* 0x00000000006c0947 */ /* 0x000fea0003800000 */
[----:B------:R-:W-:-:S13]  /*11e0*/  ISETP.GE.AND P0, PT, R9, 0x1, PT ;  /* 0x000000010900780c */ /* 0x000fda0003f06270 */
[----:B------:R-:W-:Y:S05]  /*11f0*/  @P0 BRA `(.L_x_14) ;  /* 0x0000000000740947 */ /* 0x000fea0003800000 */
[----:B------:R-:W-:Y:S02]  /*1200*/  ISETP.GE.AND P0, PT, R9, -0x18, PT ;  /* 0xffffffe80900780c */ /* 0x000fe40003f06270 */
[----:B------:R-:W-:-:S11]  /*1210*/  LOP3.LUT R0, R0, 0x80000000, RZ, 0xc0, !PT ;  /* 0x8000000000007812 */ /* 0x000fd600078ec0ff */
[----:B------:R-:W-:Y:S05]  /*1220*/  @!P0 BRA `(.L_x_14) ;  /* 0x0000000000688947 */ /* 0x000fea0003800000 */
[CCC-:B------:R-:W-:Y:S01]  /*1230*/  FFMA.RZ R3, R14.reuse, R10.reuse, R11.reuse ;  /* 0x0000000a0e037223 */ /* 0x1c0fe2000000c00b */
[C---:B------:R-:W-:Y:S01]  /*1240*/  IADD3 R8, PT, PT, R9.reuse, 0x20, RZ ;  /* 0x0000002009087810 */ /* 0x040fe20007ffe0ff */
[CCC-:B------:R-:W-:Y:S01]  /*1250*/  FFMA.RM R4, R14.reuse, R10.reuse, R11.reuse ;  /* 0x0000000a0e047223 */ /* 0x1c0fe2000000400b */
[----:B------:R-:W-:Y:S02]  /*1260*/  ISETP.NE.AND P2, PT, R9, RZ, PT ;  /* 0x000000ff0900720c */ /* 0x000fe40003f45270 */
[----:B------:R-:W-:Y:S01]  /*1270*/  LOP3.LUT R5, R3, 0x7fffff, RZ, 0xc0, !PT ;  /* 0x007fffff03057812 */ /* 0x000fe200078ec0ff */
[----:B------:R-:W-:Y:S01]  /*1280*/  FFMA.RP R3, R14, R10, R11 ;  /* 0x0000000a0e037223 */ /* 0x000fe2000000800b */
[----:B------:R-:W-:Y:S02]  /*1290*/  ISETP.NE.AND P1, PT, R9, RZ, PT ;  /* 0x000000ff0900720c */ /* 0x000fe40003f25270 */
[----:B------:R-:W-:Y:S02]  /*12a0*/  LOP3.LUT R5, R5, 0x800000, RZ, 0xfc, !PT ;  /* 0x0080000005057812 */ /* 0x000fe400078efcff */
[----:B------:R-:W-:-:S02]  /*12b0*/  IADD3 R9, PT, PT, -R9, RZ, RZ ;  /* 0x000000ff09097210 */ /* 0x000fc40007ffe1ff */
[----:B------:R-:W-:Y:S02]  /*12c0*/  SHF.L.U32 R8, R5, R8, RZ ;  /* 0x0000000805087219 */ /* 0x000fe400000006ff */
[----:B------:R-:W-:Y:S02]  /*12d0*/  FSETP.NEU.FTZ.AND P0, PT, R3, R4, PT ;  /* 0x000000040300720b */ /* 0x000fe40003f1d000 */
[----:B------:R-:W-:Y:S02]  /*12e0*/  SEL R4, R9, RZ, P2 ;  /* 0x000000ff09047207 */ /* 0x000fe40001000000 */
[----:B------:R-:W-:Y:S02]  /*12f0*/  ISETP.NE.AND P1, PT, R8, RZ, P1 ;  /* 0x000000ff0800720c */ /* 0x000fe40000f25270 */
[----:B------:R-:W-:Y:S02]  /*1300*/  SHF.R.U32.HI R4, RZ, R4, R5 ;  /* 0x00000004ff047219 */ /* 0x000fe40000011605 */
[----:B------:R-:W-:-:S02]  /*1310*/  PLOP3.LUT P0, PT, P0, P1, PT, 0xf8, 0x8f ;  /* 0x00000000008f781c */ /* 0x000fc40000703f70 */
[----:B------:R-:W-:Y:S02]  /*1320*/  SHF.R.U32.HI R8, RZ, 0x1, R4 ;  /* 0x00000001ff087819 */ /* 0x000fe40000011604 */
[----:B------:R-:W-:-:S04]  /*1330*/  SEL R3, RZ, 0x1, !P0 ;  /* 0x00000001ff037807 */ /* 0x000fc80004000000 */
[----:B------:R-:W-:-:S04]  /*1340*/  LOP3.LUT R3, R3, 0x1, R8, 0xf8, !PT ;  /* 0x0000000103037812 */ /* 0x000fc800078ef808 */
[----:B------:R-:W-:-:S04]  /*1350*/  LOP3.LUT R3, R3, R4, RZ, 0xc0, !PT ;  /* 0x0000000403037212 */ /* 0x000fc800078ec0ff */
[----:B------:R-:W-:-:S04]  /*1360*/  IADD3 R3, PT, PT, R8, R3, RZ ;  /* 0x0000000308037210 */ /* 0x000fc80007ffe0ff */
[----:B------:R-:W-:Y:S01]  /*1370*/  LOP3.LUT R0, R3, R0, RZ, 0xfc, !PT ;  /* 0x0000000003007212 */ /* 0x000fe200078efcff */
[----:B------:R-:W-:Y:S06]  /*1380*/  BRA `(.L_x_14) ;  /* 0x0000000000107947 */ /* 0x000fec0003800000 */
.L_x_13:
[----:B------:R-:W-:-:S04]  /*1390*/  LOP3.LUT R0, R0, 0x80000000, RZ, 0xc0, !PT ;  /* 0x8000000000007812 */ /* 0x000fc800078ec0ff */
[----:B------:R-:W-:Y:S01]  /*13a0*/  LOP3.LUT R0, R0, 0x7f800000, RZ, 0xfc, !PT ;  /* 0x7f80000000007812 */ /* 0x000fe200078efcff */
[----:B------:R-:W-:Y:S06]  /*13b0*/  BRA `(.L_x_14) ;  /* 0x0000000000047947 */ /* 0x000fec0003800000 */
.L_x_12:
[----:B------:R-:W-:-:S07]  /*13c0*/  LEA R0, R5, R0, 0x17 ;  /* 0x0000000005007211 */ /* 0x000fce00078eb8ff */
.L_x_14:
[----:B------:R-:W-:Y:S05]  /*13d0*/  BSYNC.RECONVERGENT B2 ;  /* 0x0000000000027941 */ /* 0x000fea0003800200 */
.L_x_11:
[----:B------:R-:W-:Y:S05]  /*13e0*/  BRA `(.L_x_15) ;  /* 0x0000000000207947 */ /* 0x000fea0003800000 */
.L_x_10:
[----:B------:R-:W-:-:S04]  /*13f0*/  LOP3.LUT R0, R3, 0x80000000, R0, 0x48, !PT ;  /* 0x8000000003007812 */ /* 0x000fc800078e4800 */
[----:B------:R-:W-:Y:S01]  /*1400*/  LOP3.LUT R0, R0, 0x7f800000, RZ, 0xfc, !PT ;  /* 0x7f80000000007812 */ /* 0x000fe200078efcff */
[----:B------:R-:W-:Y:S06]  /*1410*/  BRA `(.L_x_15) ;  /* 0x0000000000147947 */ /* 0x000fec0003800000 */
.L_x_9:
[----:B------:R-:W-:Y:S01]  /*1420*/  LOP3.LUT R0, R3, 0x80000000, R0, 0x48, !PT ;  /* 0x8000000003007812 */ /* 0x000fe200078e4800 */
[----:B------:R-:W-:Y:S06]  /*1430*/  BRA `(.L_x_15) ;  /* 0x00000000000c7947 */ /* 0x000fec0003800000 */
.L_x_8:
[----:B------:R-:W0:Y:S01]  /*1440*/  MUFU.RSQ R0, -QNAN ;  /* 0xffc0000000007908 */ /* 0x000e220000001400 */
[----:B------:R-:W-:Y:S05]  /*1450*/  BRA `(.L_x_15) ;  /* 0x0000000000047947 */ /* 0x000fea0003800000 */
.L_x_7:
[----:B------:R-:W-:-:S07]  /*1460*/  FADD.FTZ R0, R0, R3 ;  /* 0x0000000300007221 */ /* 0x000fce0000010000 */
.L_x_15:
[----:B------:R-:W-:Y:S05]  /*1470*/  BSYNC.RECONVERGENT B1 ;  /* 0x0000000000017941 */ /* 0x000fea0003800200 */
.L_x_5:
[----:B------:R-:W-:-:S04]  /*1480*/  HFMA2 R3, -RZ, RZ, 0, 0 ;  /* 0x00000000ff037431 */ /* 0x000fc800000001ff */
[----:B0-----:R-:W-:Y:S05]  /*1490*/  RET.REL.NODEC R2 `(_Z16attention_kernelPK6__halfS1_S1_PS_iiiib) ;  /* 0xffffffe802d87950 */ /* 0x001fea0003c3ffff */
.L_x_16:
[----:B------:R-:W-:-:S00]  /*14a0*/  BRA `(.L_x_16) ;  /* 0xfffffffc00fc7947 */ /* 0x000fc0000383ffff */
[----:B------:R-:W-:-:S00]  /*14b0*/  NOP ;  /* 0x0000000000007918 */ /* 0x000fc00000000000 */
        /* <DEDUP_REMOVED lines=12> */
.L_x_17:


//--------------------- .nv.shared._Z16attention_kernelPK6__halfS1_S1_PS_iiiib --------------------------
	.section	.nv.shared._Z16attention_kernelPK6__halfS1_S1_PS_iiiib,"aw",@nobits
	.sectionflags	@""
	.align	4
.nv.shared._Z16attention_kernelPK6__halfS1_S1_PS_iiiib:
	.zero		1028


//--------------------- .nv.shared.reserved.0     --------------------------
	.section	.nv.shared.reserved.0,"aw",@nobits
	.weak		__nv_reservedSMEM_offset_0_alias
	.size		__nv_reservedSMEM_offset_0_alias, 0, 64
	.other		__nv_reservedSMEM_offset_0_alias,@"STO_CUDA_RESERVED_SHARED STV_DEFAULT"
__nv_reservedSMEM_offset_0_alias:
	.zero		0
	.zero		64


//--------------------- .nv.constant0._Z16attention_kernelPK6__halfS1_S1_PS_iiiib --------------------------
	.section	.nv.constant0._Z16attention_kernelPK6__halfS1_S1_PS_iiiib,"a",@progbits
	.sectionflags	@""
	.align	4
.nv.constant0._Z16attention_kernelPK6__halfS1_S1_PS_iiiib:
	.zero		945


//--------------------- SYMBOLS --------------------------

	.type		.nv.reservedSmem.offset0,@object
	.size		.nv.reservedSmem.offset0,0x4
	.type		.nv.reservedSmem.cap,@object
	.size		.nv.reservedSmem.cap,0x4
